//
// Generated by NVIDIA NVVM Compiler
//
// Compiler Build ID: CL-36424714
// Cuda compilation tools, release 13.0, V13.0.88
// Based on NVVM 20.0.0
//

.version 9.0
.target sm_100
.address_size 64

	// .globl	_Z12matmul_naivePfS_S_i
// _ZZ13matmul_sharedPfS_S_iE5sub_a has been demoted
// _ZZ13matmul_sharedPfS_S_iE5sub_b has been demoted

.visible .entry _Z12matmul_naivePfS_S_i(
	.param .u64 .ptr .align 1 _Z12matmul_naivePfS_S_i_param_0,
	.param .u64 .ptr .align 1 _Z12matmul_naivePfS_S_i_param_1,
	.param .u64 .ptr .align 1 _Z12matmul_naivePfS_S_i_param_2,
	.param .u32 _Z12matmul_naivePfS_S_i_param_3
)
{
	.reg .pred 	%p<10>;
	.reg .b32 	%r<90>;
	.reg .b32 	%f<68>;
	.reg .b64 	%rd<69>;

	ld.param.u64 	%rd4, [_Z12matmul_naivePfS_S_i_param_0];
	ld.param.u64 	%rd5, [_Z12matmul_naivePfS_S_i_param_1];
	ld.param.u64 	%rd3, [_Z12matmul_naivePfS_S_i_param_2];
	ld.param.u32 	%r44, [_Z12matmul_naivePfS_S_i_param_3];
	cvta.to.global.u64 	%rd1, %rd5;
	cvta.to.global.u64 	%rd2, %rd4;
	mov.u32 	%r45, %ctaid.x;
	mov.u32 	%r46, %ntid.x;
	mul.lo.s32 	%r1, %r45, %r46;
	mov.u32 	%r2, %tid.x;
	add.s32 	%r3, %r1, %r2;
	mov.u32 	%r47, %ctaid.y;
	mov.u32 	%r48, %ntid.y;
	mov.u32 	%r49, %tid.y;
	mad.lo.s32 	%r4, %r47, %r48, %r49;
	setp.lt.s32 	%p1, %r44, 1;
	mov.f32 	%f67, 0f00000000;
	@%p1 bra 	$L__BB0_12;
	mul.lo.s32 	%r5, %r44, %r4;
	and.b32  	%r6, %r44, 7;
	setp.lt.u32 	%p2, %r44, 8;
	mov.f32 	%f67, 0f00000000;
	mov.b32 	%r88, 0;
	@%p2 bra 	$L__BB0_4;
	and.b32  	%r88, %r44, 2147483640;
	neg.s32 	%r86, %r88;
	add.s32 	%r51, %r2, %r44;
	add.s32 	%r85, %r51, %r1;
	shl.b32 	%r10, %r44, 3;
	shl.b32 	%r52, %r44, 1;
	add.s32 	%r84, %r3, %r52;
	mad.lo.s32 	%r83, %r44, 3, %r3;
	shl.b32 	%r53, %r44, 2;
	add.s32 	%r82, %r3, %r53;
	mad.lo.s32 	%r81, %r44, 5, %r3;
	mad.lo.s32 	%r80, %r44, 6, %r3;
	mad.lo.s32 	%r79, %r44, 7, %r3;
	add.s32 	%r77, %r5, 3;
	mov.f32 	%f67, 0f00000000;
	mov.u32 	%r78, %r3;
$L__BB0_3:
	.pragma "nounroll";
	add.s32 	%r54, %r77, -3;
	mul.wide.u32 	%rd6, %r54, 4;
	add.s64 	%rd7, %rd2, %rd6;
	ld.global.f32 	%f17, [%rd7];
	mul.wide.u32 	%rd8, %r78, 4;
	add.s64 	%rd9, %rd1, %rd8;
	ld.global.f32 	%f18, [%rd9];
	fma.rn.f32 	%f19, %f17, %f18, %f67;
	add.s32 	%r55, %r77, -2;
	mul.wide.u32 	%rd10, %r55, 4;
	add.s64 	%rd11, %rd2, %rd10;
	ld.global.f32 	%f20, [%rd11];
	mul.wide.u32 	%rd12, %r85, 4;
	add.s64 	%rd13, %rd1, %rd12;
	ld.global.f32 	%f21, [%rd13];
	fma.rn.f32 	%f22, %f20, %f21, %f19;
	add.s32 	%r56, %r77, -1;
	mul.wide.u32 	%rd14, %r56, 4;
	add.s64 	%rd15, %rd2, %rd14;
	ld.global.f32 	%f23, [%rd15];
	mul.wide.u32 	%rd16, %r84, 4;
	add.s64 	%rd17, %rd1, %rd16;
	ld.global.f32 	%f24, [%rd17];
	fma.rn.f32 	%f25, %f23, %f24, %f22;
	add.s32 	%r57, %r77, 4;
	mul.wide.u32 	%rd18, %r77, 4;
	add.s64 	%rd19, %rd2, %rd18;
	ld.global.f32 	%f26, [%rd19];
	mul.wide.u32 	%rd20, %r83, 4;
	add.s64 	%rd21, %rd1, %rd20;
	ld.global.f32 	%f27, [%rd21];
	fma.rn.f32 	%f28, %f26, %f27, %f25;
	add.s32 	%r58, %r77, 1;
	mul.wide.u32 	%rd22, %r58, 4;
	add.s64 	%rd23, %rd2, %rd22;
	ld.global.f32 	%f29, [%rd23];
	mul.wide.u32 	%rd24, %r82, 4;
	add.s64 	%rd25, %rd1, %rd24;
	ld.global.f32 	%f30, [%rd25];
	fma.rn.f32 	%f31, %f29, %f30, %f28;
	add.s32 	%r59, %r77, 2;
	mul.wide.u32 	%rd26, %r59, 4;
	add.s64 	%rd27, %rd2, %rd26;
	ld.global.f32 	%f32, [%rd27];
	mul.wide.u32 	%rd28, %r81, 4;
	add.s64 	%rd29, %rd1, %rd28;
	ld.global.f32 	%f33, [%rd29];
	fma.rn.f32 	%f34, %f32, %f33, %f31;
	add.s32 	%r60, %r77, 3;
	mul.wide.u32 	%rd30, %r60, 4;
	add.s64 	%rd31, %rd2, %rd30;
	ld.global.f32 	%f35, [%rd31];
	mul.wide.u32 	%rd32, %r80, 4;
	add.s64 	%rd33, %rd1, %rd32;
	ld.global.f32 	%f36, [%rd33];
	fma.rn.f32 	%f37, %f35, %f36, %f34;
	mul.wide.u32 	%rd34, %r57, 4;
	add.s64 	%rd35, %rd2, %rd34;
	ld.global.f32 	%f38, [%rd35];
	mul.wide.u32 	%rd36, %r79, 4;
	add.s64 	%rd37, %rd1, %rd36;
	ld.global.f32 	%f39, [%rd37];
	fma.rn.f32 	%f67, %f38, %f39, %f37;
	add.s32 	%r86, %r86, 8;
	add.s32 	%r85, %r85, %r10;
	add.s32 	%r84, %r84, %r10;
	add.s32 	%r83, %r83, %r10;
	add.s32 	%r82, %r82, %r10;
	add.s32 	%r81, %r81, %r10;
	add.s32 	%r80, %r80, %r10;
	add.s32 	%r79, %r79, %r10;
	add.s32 	%r78, %r78, %r10;
	add.s32 	%r77, %r77, 8;
	setp.ne.s32 	%p3, %r86, 0;
	@%p3 bra 	$L__BB0_3;
$L__BB0_4:
	setp.eq.s32 	%p4, %r6, 0;
	@%p4 bra 	$L__BB0_12;
	and.b32  	%r39, %r44, 3;
	setp.lt.u32 	%p5, %r6, 4;
	@%p5 bra 	$L__BB0_7;
	add.s32 	%r61, %r88, %r5;
	mul.wide.u32 	%rd38, %r61, 4;
	add.s64 	%rd39, %rd2, %rd38;
	ld.global.f32 	%f41, [%rd39];
	mad.lo.s32 	%r62, %r88, %r44, %r3;
	mul.wide.u32 	%rd40, %r62, 4;
	add.s64 	%rd41, %rd1, %rd40;
	ld.global.f32 	%f42, [%rd41];
	fma.rn.f32 	%f43, %f41, %f42, %f67;
	add.s32 	%r63, %r61, 1;
	mul.wide.u32 	%rd42, %r63, 4;
	add.s64 	%rd43, %rd2, %rd42;
	ld.global.f32 	%f44, [%rd43];
	add.s32 	%r64, %r62, %r44;
	mul.wide.u32 	%rd44, %r64, 4;
	add.s64 	%rd45, %rd1, %rd44;
	ld.global.f32 	%f45, [%rd45];
	fma.rn.f32 	%f46, %f44, %f45, %f43;
	add.s32 	%r65, %r61, 2;
	mul.wide.u32 	%rd46, %r65, 4;
	add.s64 	%rd47, %rd2, %rd46;
	ld.global.f32 	%f47, [%rd47];
	add.s32 	%r66, %r64, %r44;
	mul.wide.u32 	%rd48, %r66, 4;
	add.s64 	%rd49, %rd1, %rd48;
	ld.global.f32 	%f48, [%rd49];
	fma.rn.f32 	%f49, %f47, %f48, %f46;
	add.s32 	%r67, %r61, 3;
	mul.wide.u32 	%rd50, %r67, 4;
	add.s64 	%rd51, %rd2, %rd50;
	ld.global.f32 	%f50, [%rd51];
	add.s32 	%r68, %r66, %r44;
	mul.wide.u32 	%rd52, %r68, 4;
	add.s64 	%rd53, %rd1, %rd52;
	ld.global.f32 	%f51, [%rd53];
	fma.rn.f32 	%f67, %f50, %f51, %f49;
	add.s32 	%r88, %r88, 4;
$L__BB0_7:
	setp.eq.s32 	%p6, %r39, 0;
	@%p6 bra 	$L__BB0_12;
	setp.eq.s32 	%p7, %r39, 1;
	@%p7 bra 	$L__BB0_10;
	add.s32 	%r69, %r88, %r5;
	mul.wide.u32 	%rd54, %r69, 4;
	add.s64 	%rd55, %rd2, %rd54;
	ld.global.f32 	%f53, [%rd55];
	mad.lo.s32 	%r70, %r88, %r44, %r3;
	mul.wide.u32 	%rd56, %r70, 4;
	add.s64 	%rd57, %rd1, %rd56;
	ld.global.f32 	%f54, [%rd57];
	fma.rn.f32 	%f55, %f53, %f54, %f67;
	add.s32 	%r71, %r69, 1;
	mul.wide.u32 	%rd58, %r71, 4;
	add.s64 	%rd59, %rd2, %rd58;
	ld.global.f32 	%f56, [%rd59];
	add.s32 	%r72, %r70, %r44;
	mul.wide.u32 	%rd60, %r72, 4;
	add.s64 	%rd61, %rd1, %rd60;
	ld.global.f32 	%f57, [%rd61];
	fma.rn.f32 	%f67, %f56, %f57, %f55;
	add.s32 	%r88, %r88, 2;
$L__BB0_10:
	and.b32  	%r73, %r44, 1;
	setp.eq.b32 	%p8, %r73, 1;
	not.pred 	%p9, %p8;
	@%p9 bra 	$L__BB0_12;
	add.s32 	%r74, %r88, %r5;
	mul.wide.u32 	%rd62, %r74, 4;
	add.s64 	%rd63, %rd2, %rd62;
	ld.global.f32 	%f58, [%rd63];
	mad.lo.s32 	%r75, %r88, %r44, %r3;
	mul.wide.u32 	%rd64, %r75, 4;
	add.s64 	%rd65, %rd1, %rd64;
	ld.global.f32 	%f59, [%rd65];
	fma.rn.f32 	%f67, %f58, %f59, %f67;
$L__BB0_12:
	cvta.to.global.u64 	%rd66, %rd3;
	mad.lo.s32 	%r76, %r44, %r4, %r3;
	mul.wide.u32 	%rd67, %r76, 4;
	add.s64 	%rd68, %rd66, %rd67;
	st.global.f32 	[%rd68], %f67;
	ret;

}
	// .globl	_Z13matmul_sharedPfS_S_i
.visible .entry _Z13matmul_sharedPfS_S_i(
	.param .u64 .ptr .align 1 _Z13matmul_sharedPfS_S_i_param_0,
	.param .u64 .ptr .align 1 _Z13matmul_sharedPfS_S_i_param_1,
	.param .u64 .ptr .align 1 _Z13matmul_sharedPfS_S_i_param_2,
	.param .u32 _Z13matmul_sharedPfS_S_i_param_3
)
{
	.reg .pred 	%p<7>;
	.reg .b32 	%r<98>;
	.reg .b32 	%f<368>;
	.reg .b64 	%rd<48>;
	// demoted variable
	.shared .align 4 .b8 _ZZ13matmul_sharedPfS_S_iE5sub_a[1024];
	// demoted variable
	.shared .align 4 .b8 _ZZ13matmul_sharedPfS_S_iE5sub_b[1024];
	ld.param.u32 	%r32, [_Z13matmul_sharedPfS_S_i_param_3];
	mov.u32 	%r33, %ctaid.x;
	mov.u32 	%r34, %ntid.x;
	mov.u32 	%r1, %tid.x;
	mad.lo.s32 	%r2, %r33, %r34, %r1;
	mov.u32 	%r35, %ctaid.y;
	mov.u32 	%r36, %ntid.y;
	mov.u32 	%r3, %tid.y;
	mad.lo.s32 	%r4, %r35, %r36, %r3;
	setp.lt.s32 	%p1, %r32, 1;
	mov.f32 	%f367, 0f00000000;
	@%p1 bra 	$L__BB1_10;
	mad.lo.s32 	%r5, %r32, %r4, %r1;
	shl.b32 	%r38, %r3, 6;
	mov.u32 	%r39, _ZZ13matmul_sharedPfS_S_iE5sub_a;
	add.s32 	%r6, %r39, %r38;
	add.s32 	%r7, %r32, -1;
	shr.u32 	%r40, %r7, 4;
	add.s32 	%r8, %r40, 1;
	setp.lt.u32 	%p2, %r32, 49;
	mov.f32 	%f367, 0f00000000;
	mov.b32 	%r97, 0;
	@%p2 bra 	$L__BB1_5;
	add.s32 	%r42, %r3, 16;
	mad.lo.s32 	%r94, %r32, %r42, %r2;
	add.s32 	%r43, %r3, 32;
	mad.lo.s32 	%r93, %r32, %r43, %r2;
	add.s32 	%r44, %r3, 48;
	mad.lo.s32 	%r92, %r32, %r44, %r2;
	mad.lo.s32 	%r91, %r3, %r32, %r2;
	and.b32  	%r45, %r8, 536870908;
	neg.s32 	%r89, %r45;
	mov.f32 	%f367, 0f00000000;
	mov.b32 	%r95, 32;
	mov.u32 	%r90, %r5;
$L__BB1_3:
	.pragma "nounroll";
	ld.param.u64 	%rd44, [_Z13matmul_sharedPfS_S_i_param_1];
	ld.param.u64 	%rd41, [_Z13matmul_sharedPfS_S_i_param_0];
	cvta.to.global.u64 	%rd4, %rd41;
	mul.wide.u32 	%rd5, %r90, 4;
	add.s64 	%rd6, %rd4, %rd5;
	ld.global.f32 	%f14, [%rd6];
	shl.b32 	%r47, %r1, 2;
	add.s32 	%r48, %r6, %r47;
	st.shared.f32 	[%r48], %f14;
	cvta.to.global.u64 	%rd7, %rd44;
	mul.wide.u32 	%rd8, %r91, 4;
	add.s64 	%rd9, %rd7, %rd8;
	ld.global.f32 	%f15, [%rd9];
	mov.u32 	%r50, _ZZ13matmul_sharedPfS_S_iE5sub_b;
	add.s32 	%r51, %r50, %r47;
	add.s32 	%r52, %r51, %r38;
	st.shared.f32 	[%r52], %f15;
	bar.sync 	0;
	ld.shared.f32 	%f16, [%r6];
	ld.shared.f32 	%f17, [%r51];
	fma.rn.f32 	%f18, %f16, %f17, %f367;
	ld.shared.f32 	%f19, [%r6+4];
	ld.shared.f32 	%f20, [%r51+64];
	fma.rn.f32 	%f21, %f19, %f20, %f18;
	ld.shared.f32 	%f22, [%r6+8];
	ld.shared.f32 	%f23, [%r51+128];
	fma.rn.f32 	%f24, %f22, %f23, %f21;
	ld.shared.f32 	%f25, [%r6+12];
	ld.shared.f32 	%f26, [%r51+192];
	fma.rn.f32 	%f27, %f25, %f26, %f24;
	ld.shared.f32 	%f28, [%r6+16];
	ld.shared.f32 	%f29, [%r51+256];
	fma.rn.f32 	%f30, %f28, %f29, %f27;
	ld.shared.f32 	%f31, [%r6+20];
	ld.shared.f32 	%f32, [%r51+320];
	fma.rn.f32 	%f33, %f31, %f32, %f30;
	ld.shared.f32 	%f34, [%r6+24];
	ld.shared.f32 	%f35, [%r51+384];
	fma.rn.f32 	%f36, %f34, %f35, %f33;
	ld.shared.f32 	%f37, [%r6+28];
	ld.shared.f32 	%f38, [%r51+448];
	fma.rn.f32 	%f39, %f37, %f38, %f36;
	ld.shared.f32 	%f40, [%r6+32];
	ld.shared.f32 	%f41, [%r51+512];
	fma.rn.f32 	%f42, %f40, %f41, %f39;
	ld.shared.f32 	%f43, [%r6+36];
	ld.shared.f32 	%f44, [%r51+576];
	fma.rn.f32 	%f45, %f43, %f44, %f42;
	ld.shared.f32 	%f46, [%r6+40];
	ld.shared.f32 	%f47, [%r51+640];
	fma.rn.f32 	%f48, %f46, %f47, %f45;
	ld.shared.f32 	%f49, [%r6+44];
	ld.shared.f32 	%f50, [%r51+704];
	fma.rn.f32 	%f51, %f49, %f50, %f48;
	ld.shared.f32 	%f52, [%r6+48];
	ld.shared.f32 	%f53, [%r51+768];
	fma.rn.f32 	%f54, %f52, %f53, %f51;
	ld.shared.f32 	%f55, [%r6+52];
	ld.shared.f32 	%f56, [%r51+832];
	fma.rn.f32 	%f57, %f55, %f56, %f54;
	ld.shared.f32 	%f58, [%r6+56];
	ld.shared.f32 	%f59, [%r51+896];
	fma.rn.f32 	%f60, %f58, %f59, %f57;
	ld.shared.f32 	%f61, [%r6+60];
	ld.shared.f32 	%f62, [%r51+960];
	fma.rn.f32 	%f63, %f61, %f62, %f60;
	bar.sync 	0;
	add.s32 	%r53, %r90, 16;
	mul.wide.u32 	%rd10, %r53, 4;
	add.s64 	%rd11, %rd4, %rd10;
	ld.global.f32 	%f64, [%rd11];
	st.shared.f32 	[%r48], %f64;
	mul.wide.u32 	%rd12, %r94, 4;
	add.s64 	%rd13, %rd7, %rd12;
	ld.global.f32 	%f65, [%rd13];
	st.shared.f32 	[%r52], %f65;
	bar.sync 	0;
	ld.shared.f32 	%f66, [%r6];
	ld.shared.f32 	%f67, [%r51];
	fma.rn.f32 	%f68, %f66, %f67, %f63;
	ld.shared.f32 	%f69, [%r6+4];
	ld.shared.f32 	%f70, [%r51+64];
	fma.rn.f32 	%f71, %f69, %f70, %f68;
	ld.shared.f32 	%f72, [%r6+8];
	ld.shared.f32 	%f73, [%r51+128];
	fma.rn.f32 	%f74, %f72, %f73, %f71;
	ld.shared.f32 	%f75, [%r6+12];
	ld.shared.f32 	%f76, [%r51+192];
	fma.rn.f32 	%f77, %f75, %f76, %f74;
	ld.shared.f32 	%f78, [%r6+16];
	ld.shared.f32 	%f79, [%r51+256];
	fma.rn.f32 	%f80, %f78, %f79, %f77;
	ld.shared.f32 	%f81, [%r6+20];
	ld.shared.f32 	%f82, [%r51+320];
	fma.rn.f32 	%f83, %f81, %f82, %f80;
	ld.shared.f32 	%f84, [%r6+24];
	ld.shared.f32 	%f85, [%r51+384];
	fma.rn.f32 	%f86, %f84, %f85, %f83;
	ld.shared.f32 	%f87, [%r6+28];
	ld.shared.f32 	%f88, [%r51+448];
	fma.rn.f32 	%f89, %f87, %f88, %f86;
	ld.shared.f32 	%f90, [%r6+32];
	ld.shared.f32 	%f91, [%r51+512];
	fma.rn.f32 	%f92, %f90, %f91, %f89;
	ld.shared.f32 	%f93, [%r6+36];
	ld.shared.f32 	%f94, [%r51+576];
	fma.rn.f32 	%f95, %f93, %f94, %f92;
	ld.shared.f32 	%f96, [%r6+40];
	ld.shared.f32 	%f97, [%r51+640];
	fma.rn.f32 	%f98, %f96, %f97, %f95;
	ld.shared.f32 	%f99, [%r6+44];
	ld.shared.f32 	%f100, [%r51+704];
	fma.rn.f32 	%f101, %f99, %f100, %f98;
	ld.shared.f32 	%f102, [%r6+48];
	ld.shared.f32 	%f103, [%r51+768];
	fma.rn.f32 	%f104, %f102, %f103, %f101;
	ld.shared.f32 	%f105, [%r6+52];
	ld.shared.f32 	%f106, [%r51+832];
	fma.rn.f32 	%f107, %f105, %f106, %f104;
	ld.shared.f32 	%f108, [%r6+56];
	ld.shared.f32 	%f109, [%r51+896];
	fma.rn.f32 	%f110, %f108, %f109, %f107;
	ld.shared.f32 	%f111, [%r6+60];
	ld.shared.f32 	%f112, [%r51+960];
	fma.rn.f32 	%f113, %f111, %f112, %f110;
	bar.sync 	0;
	add.s32 	%r54, %r90, 32;
	mul.wide.u32 	%rd14, %r54, 4;
	add.s64 	%rd15, %rd4, %rd14;
	ld.global.f32 	%f114, [%rd15];
	st.shared.f32 	[%r48], %f114;
	mul.wide.u32 	%rd16, %r93, 4;
	add.s64 	%rd17, %rd7, %rd16;
	ld.global.f32 	%f115, [%rd17];
	st.shared.f32 	[%r52], %f115;
	bar.sync 	0;
	ld.shared.f32 	%f116, [%r6];
	ld.shared.f32 	%f117, [%r51];
	fma.rn.f32 	%f118, %f116, %f117, %f113;
	ld.shared.f32 	%f119, [%r6+4];
	ld.shared.f32 	%f120, [%r51+64];
	fma.rn.f32 	%f121, %f119, %f120, %f118;
	ld.shared.f32 	%f122, [%r6+8];
	ld.shared.f32 	%f123, [%r51+128];
	fma.rn.f32 	%f124, %f122, %f123, %f121;
	ld.shared.f32 	%f125, [%r6+12];
	ld.shared.f32 	%f126, [%r51+192];
	fma.rn.f32 	%f127, %f125, %f126, %f124;
	ld.shared.f32 	%f128, [%r6+16];
	ld.shared.f32 	%f129, [%r51+256];
	fma.rn.f32 	%f130, %f128, %f129, %f127;
	ld.shared.f32 	%f131, [%r6+20];
	ld.shared.f32 	%f132, [%r51+320];
	fma.rn.f32 	%f133, %f131, %f132, %f130;
	ld.shared.f32 	%f134, [%r6+24];
	ld.shared.f32 	%f135, [%r51+384];
	fma.rn.f32 	%f136, %f134, %f135, %f133;
	ld.shared.f32 	%f137, [%r6+28];
	ld.shared.f32 	%f138, [%r51+448];
	fma.rn.f32 	%f139, %f137, %f138, %f136;
	ld.shared.f32 	%f140, [%r6+32];
	ld.shared.f32 	%f141, [%r51+512];
	fma.rn.f32 	%f142, %f140, %f141, %f139;
	ld.shared.f32 	%f143, [%r6+36];
	ld.shared.f32 	%f144, [%r51+576];
	fma.rn.f32 	%f145, %f143, %f144, %f142;
	ld.shared.f32 	%f146, [%r6+40];
	ld.shared.f32 	%f147, [%r51+640];
	fma.rn.f32 	%f148, %f146, %f147, %f145;
	ld.shared.f32 	%f149, [%r6+44];
	ld.shared.f32 	%f150, [%r51+704];
	fma.rn.f32 	%f151, %f149, %f150, %f148;
	ld.shared.f32 	%f152, [%r6+48];
	ld.shared.f32 	%f153, [%r51+768];
	fma.rn.f32 	%f154, %f152, %f153, %f151;
	ld.shared.f32 	%f155, [%r6+52];
	ld.shared.f32 	%f156, [%r51+832];
	fma.rn.f32 	%f157, %f155, %f156, %f154;
	ld.shared.f32 	%f158, [%r6+56];
	ld.shared.f32 	%f159, [%r51+896];
	fma.rn.f32 	%f160, %f158, %f159, %f157;
	ld.shared.f32 	%f161, [%r6+60];
	ld.shared.f32 	%f162, [%r51+960];
	fma.rn.f32 	%f163, %f161, %f162, %f160;
	bar.sync 	0;
	add.s32 	%r55, %r90, 48;
	mul.wide.u32 	%rd18, %r55, 4;
	add.s64 	%rd19, %rd4, %rd18;
	ld.global.f32 	%f164, [%rd19];
	st.shared.f32 	[%r48], %f164;
	mul.wide.u32 	%rd20, %r92, 4;
	add.s64 	%rd21, %rd7, %rd20;
	ld.global.f32 	%f165, [%rd21];
	st.shared.f32 	[%r52], %f165;
	bar.sync 	0;
	ld.shared.f32 	%f166, [%r6];
	ld.shared.f32 	%f167, [%r51];
	fma.rn.f32 	%f168, %f166, %f167, %f163;
	ld.shared.f32 	%f169, [%r6+4];
	ld.shared.f32 	%f170, [%r51+64];
	fma.rn.f32 	%f171, %f169, %f170, %f168;
	ld.shared.f32 	%f172, [%r6+8];
	ld.shared.f32 	%f173, [%r51+128];
	fma.rn.f32 	%f174, %f172, %f173, %f171;
	ld.shared.f32 	%f175, [%r6+12];
	ld.shared.f32 	%f176, [%r51+192];
	fma.rn.f32 	%f177, %f175, %f176, %f174;
	ld.shared.f32 	%f178, [%r6+16];
	ld.shared.f32 	%f179, [%r51+256];
	fma.rn.f32 	%f180, %f178, %f179, %f177;
	ld.shared.f32 	%f181, [%r6+20];
	ld.shared.f32 	%f182, [%r51+320];
	fma.rn.f32 	%f183, %f181, %f182, %f180;
	ld.shared.f32 	%f184, [%r6+24];
	ld.shared.f32 	%f185, [%r51+384];
	fma.rn.f32 	%f186, %f184, %f185, %f183;
	ld.shared.f32 	%f187, [%r6+28];
	ld.shared.f32 	%f188, [%r51+448];
	fma.rn.f32 	%f189, %f187, %f188, %f186;
	ld.shared.f32 	%f190, [%r6+32];
	ld.shared.f32 	%f191, [%r51+512];
	fma.rn.f32 	%f192, %f190, %f191, %f189;
	ld.shared.f32 	%f193, [%r6+36];
	ld.shared.f32 	%f194, [%r51+576];
	fma.rn.f32 	%f195, %f193, %f194, %f192;
	ld.shared.f32 	%f196, [%r6+40];
	ld.shared.f32 	%f197, [%r51+640];
	fma.rn.f32 	%f198, %f196, %f197, %f195;
	ld.shared.f32 	%f199, [%r6+44];
	ld.shared.f32 	%f200, [%r51+704];
	fma.rn.f32 	%f201, %f199, %f200, %f198;
	ld.shared.f32 	%f202, [%r6+48];
	ld.shared.f32 	%f203, [%r51+768];
	fma.rn.f32 	%f204, %f202, %f203, %f201;
	ld.shared.f32 	%f205, [%r6+52];
	ld.shared.f32 	%f206, [%r51+832];
	fma.rn.f32 	%f207, %f205, %f206, %f204;
	ld.shared.f32 	%f208, [%r6+56];
	ld.shared.f32 	%f209, [%r51+896];
	fma.rn.f32 	%f210, %f208, %f209, %f207;
	ld.shared.f32 	%f211, [%r6+60];
	ld.shared.f32 	%f212, [%r51+960];
	fma.rn.f32 	%f367, %f211, %f212, %f210;
	bar.sync 	0;
	add.s32 	%r95, %r95, 64;
	shl.b32 	%r56, %r32, 6;
	add.s32 	%r94, %r94, %r56;
	add.s32 	%r93, %r93, %r56;
	add.s32 	%r92, %r92, %r56;
	add.s32 	%r91, %r91, %r56;
	add.s32 	%r90, %r90, 64;
	add.s32 	%r89, %r89, 4;
	setp.ne.s32 	%p3, %r89, 0;
	@%p3 bra 	$L__BB1_3;
	add.s32 	%r97, %r95, -32;
$L__BB1_5:
	and.b32  	%r57, %r8, 3;
	setp.eq.s32 	%p4, %r57, 0;
	@%p4 bra 	$L__BB1_10;
	setp.eq.s32 	%p5, %r57, 1;
	@%p5 bra 	$L__BB1_8;
	ld.param.u64 	%rd45, [_Z13matmul_sharedPfS_S_i_param_1];
	ld.param.u64 	%rd42, [_Z13matmul_sharedPfS_S_i_param_0];
	add.s32 	%r60, %r5, %r97;
	cvta.to.global.u64 	%rd22, %rd42;
	mul.wide.u32 	%rd23, %r60, 4;
	add.s64 	%rd24, %rd22, %rd23;
	ld.global.f32 	%f214, [%rd24];
	shl.b32 	%r62, %r1, 2;
	add.s32 	%r63, %r6, %r62;
	st.shared.f32 	[%r63], %f214;
	add.s32 	%r64, %r97, %r3;
	mad.lo.s32 	%r65, %r64, %r32, %r2;
	cvta.to.global.u64 	%rd25, %rd45;
	mul.wide.u32 	%rd26, %r65, 4;
	add.s64 	%rd27, %rd25, %rd26;
	ld.global.f32 	%f215, [%rd27];
	mov.u32 	%r67, _ZZ13matmul_sharedPfS_S_iE5sub_b;
	add.s32 	%r68, %r67, %r62;
	add.s32 	%r69, %r68, %r38;
	st.shared.f32 	[%r69], %f215;
	bar.sync 	0;
	ld.shared.f32 	%f216, [%r6];
	ld.shared.f32 	%f217, [%r68];
	fma.rn.f32 	%f218, %f216, %f217, %f367;
	ld.shared.f32 	%f219, [%r6+4];
	ld.shared.f32 	%f220, [%r68+64];
	fma.rn.f32 	%f221, %f219, %f220, %f218;
	ld.shared.f32 	%f222, [%r6+8];
	ld.shared.f32 	%f223, [%r68+128];
	fma.rn.f32 	%f224, %f222, %f223, %f221;
	ld.shared.f32 	%f225, [%r6+12];
	ld.shared.f32 	%f226, [%r68+192];
	fma.rn.f32 	%f227, %f225, %f226, %f224;
	ld.shared.f32 	%f228, [%r6+16];
	ld.shared.f32 	%f229, [%r68+256];
	fma.rn.f32 	%f230, %f228, %f229, %f227;
	ld.shared.f32 	%f231, [%r6+20];
	ld.shared.f32 	%f232, [%r68+320];
	fma.rn.f32 	%f233, %f231, %f232, %f230;
	ld.shared.f32 	%f234, [%r6+24];
	ld.shared.f32 	%f235, [%r68+384];
	fma.rn.f32 	%f236, %f234, %f235, %f233;
	ld.shared.f32 	%f237, [%r6+28];
	ld.shared.f32 	%f238, [%r68+448];
	fma.rn.f32 	%f239, %f237, %f238, %f236;
	ld.shared.f32 	%f240, [%r6+32];
	ld.shared.f32 	%f241, [%r68+512];
	fma.rn.f32 	%f242, %f240, %f241, %f239;
	ld.shared.f32 	%f243, [%r6+36];
	ld.shared.f32 	%f244, [%r68+576];
	fma.rn.f32 	%f245, %f243, %f244, %f242;
	ld.shared.f32 	%f246, [%r6+40];
	ld.shared.f32 	%f247, [%r68+640];
	fma.rn.f32 	%f248, %f246, %f247, %f245;
	ld.shared.f32 	%f249, [%r6+44];
	ld.shared.f32 	%f250, [%r68+704];
	fma.rn.f32 	%f251, %f249, %f250, %f248;
	ld.shared.f32 	%f252, [%r6+48];
	ld.shared.f32 	%f253, [%r68+768];
	fma.rn.f32 	%f254, %f252, %f253, %f251;
	ld.shared.f32 	%f255, [%r6+52];
	ld.shared.f32 	%f256, [%r68+832];
	fma.rn.f32 	%f257, %f255, %f256, %f254;
	ld.shared.f32 	%f258, [%r6+56];
	ld.shared.f32 	%f259, [%r68+896];
	fma.rn.f32 	%f260, %f258, %f259, %f257;
	ld.shared.f32 	%f261, [%r6+60];
	ld.shared.f32 	%f262, [%r68+960];
	fma.rn.f32 	%f263, %f261, %f262, %f260;
	bar.sync 	0;
	add.s32 	%r70, %r60, 16;
	mul.wide.u32 	%rd28, %r70, 4;
	add.s64 	%rd29, %rd22, %rd28;
	ld.global.f32 	%f264, [%rd29];
	st.shared.f32 	[%r63], %f264;
	add.s32 	%r71, %r64, 16;
	mad.lo.s32 	%r72, %r71, %r32, %r2;
	mul.wide.u32 	%rd30, %r72, 4;
	add.s64 	%rd31, %rd25, %rd30;
	ld.global.f32 	%f265, [%rd31];
	st.shared.f32 	[%r69], %f265;
	bar.sync 	0;
	ld.shared.f32 	%f266, [%r6];
	ld.shared.f32 	%f267, [%r68];
	fma.rn.f32 	%f268, %f266, %f267, %f263;
	ld.shared.f32 	%f269, [%r6+4];
	ld.shared.f32 	%f270, [%r68+64];
	fma.rn.f32 	%f271, %f269, %f270, %f268;
	ld.shared.f32 	%f272, [%r6+8];
	ld.shared.f32 	%f273, [%r68+128];
	fma.rn.f32 	%f274, %f272, %f273, %f271;
	ld.shared.f32 	%f275, [%r6+12];
	ld.shared.f32 	%f276, [%r68+192];
	fma.rn.f32 	%f277, %f275, %f276, %f274;
	ld.shared.f32 	%f278, [%r6+16];
	ld.shared.f32 	%f279, [%r68+256];
	fma.rn.f32 	%f280, %f278, %f279, %f277;
	ld.shared.f32 	%f281, [%r6+20];
	ld.shared.f32 	%f282, [%r68+320];
	fma.rn.f32 	%f283, %f281, %f282, %f280;
	ld.shared.f32 	%f284, [%r6+24];
	ld.shared.f32 	%f285, [%r68+384];
	fma.rn.f32 	%f286, %f284, %f285, %f283;
	ld.shared.f32 	%f287, [%r6+28];
	ld.shared.f32 	%f288, [%r68+448];
	fma.rn.f32 	%f289, %f287, %f288, %f286;
	ld.shared.f32 	%f290, [%r6+32];
	ld.shared.f32 	%f291, [%r68+512];
	fma.rn.f32 	%f292, %f290, %f291, %f289;
	ld.shared.f32 	%f293, [%r6+36];
	ld.shared.f32 	%f294, [%r68+576];
	fma.rn.f32 	%f295, %f293, %f294, %f292;
	ld.shared.f32 	%f296, [%r6+40];
	ld.shared.f32 	%f297, [%r68+640];
	fma.rn.f32 	%f298, %f296, %f297, %f295;
	ld.shared.f32 	%f299, [%r6+44];
	ld.shared.f32 	%f300, [%r68+704];
	fma.rn.f32 	%f301, %f299, %f300, %f298;
	ld.shared.f32 	%f302, [%r6+48];
	ld.shared.f32 	%f303, [%r68+768];
	fma.rn.f32 	%f304, %f302, %f303, %f301;
	ld.shared.f32 	%f305, [%r6+52];
	ld.shared.f32 	%f306, [%r68+832];
	fma.rn.f32 	%f307, %f305, %f306, %f304;
	ld.shared.f32 	%f308, [%r6+56];
	ld.shared.f32 	%f309, [%r68+896];
	fma.rn.f32 	%f310, %f308, %f309, %f307;
	ld.shared.f32 	%f311, [%r6+60];
	ld.shared.f32 	%f312, [%r68+960];
	fma.rn.f32 	%f367, %f311, %f312, %f310;
	bar.sync 	0;
	add.s32 	%r97, %r97, 32;
$L__BB1_8:
	and.b32  	%r73, %r7, 16;
	setp.ne.s32 	%p6, %r73, 0;
	@%p6 bra 	$L__BB1_10;
	ld.param.u64 	%rd46, [_Z13matmul_sharedPfS_S_i_param_1];
	ld.param.u64 	%rd43, [_Z13matmul_sharedPfS_S_i_param_0];
	add.s32 	%r74, %r5, %r97;
	cvta.to.global.u64 	%rd32, %rd43;
	mul.wide.u32 	%rd33, %r74, 4;
	add.s64 	%rd34, %rd32, %rd33;
	ld.global.f32 	%f313, [%rd34];
	shl.b32 	%r76, %r1, 2;
	add.s32 	%r77, %r6, %r76;
	st.shared.f32 	[%r77], %f313;
	add.s32 	%r78, %r97, %r3;
	mad.lo.s32 	%r79, %r78, %r32, %r2;
	cvta.to.global.u64 	%rd35, %rd46;
	mul.wide.u32 	%rd36, %r79, 4;
	add.s64 	%rd37, %rd35, %rd36;
	ld.global.f32 	%f314, [%rd37];
	mov.u32 	%r81, _ZZ13matmul_sharedPfS_S_iE5sub_b;
	add.s32 	%r82, %r81, %r76;
	add.s32 	%r83, %r82, %r38;
	st.shared.f32 	[%r83], %f314;
	bar.sync 	0;
	ld.shared.f32 	%f315, [%r6];
	ld.shared.f32 	%f316, [%r82];
	fma.rn.f32 	%f317, %f315, %f316, %f367;
	ld.shared.f32 	%f318, [%r6+4];
	ld.shared.f32 	%f319, [%r82+64];
	fma.rn.f32 	%f320, %f318, %f319, %f317;
	ld.shared.f32 	%f321, [%r6+8];
	ld.shared.f32 	%f322, [%r82+128];
	fma.rn.f32 	%f323, %f321, %f322, %f320;
	ld.shared.f32 	%f324, [%r6+12];
	ld.shared.f32 	%f325, [%r82+192];
	fma.rn.f32 	%f326, %f324, %f325, %f323;
	ld.shared.f32 	%f327, [%r6+16];
	ld.shared.f32 	%f328, [%r82+256];
	fma.rn.f32 	%f329, %f327, %f328, %f326;
	ld.shared.f32 	%f330, [%r6+20];
	ld.shared.f32 	%f331, [%r82+320];
	fma.rn.f32 	%f332, %f330, %f331, %f329;
	ld.shared.f32 	%f333, [%r6+24];
	ld.shared.f32 	%f334, [%r82+384];
	fma.rn.f32 	%f335, %f333, %f334, %f332;
	ld.shared.f32 	%f336, [%r6+28];
	ld.shared.f32 	%f337, [%r82+448];
	fma.rn.f32 	%f338, %f336, %f337, %f335;
	ld.shared.f32 	%f339, [%r6+32];
	ld.shared.f32 	%f340, [%r82+512];
	fma.rn.f32 	%f341, %f339, %f340, %f338;
	ld.shared.f32 	%f342, [%r6+36];
	ld.shared.f32 	%f343, [%r82+576];
	fma.rn.f32 	%f344, %f342, %f343, %f341;
	ld.shared.f32 	%f345, [%r6+40];
	ld.shared.f32 	%f346, [%r82+640];
	fma.rn.f32 	%f347, %f345, %f346, %f344;
	ld.shared.f32 	%f348, [%r6+44];
	ld.shared.f32 	%f349, [%r82+704];
	fma.rn.f32 	%f350, %f348, %f349, %f347;
	ld.shared.f32 	%f351, [%r6+48];
	ld.shared.f32 	%f352, [%r82+768];
	fma.rn.f32 	%f353, %f351, %f352, %f350;
	ld.shared.f32 	%f354, [%r6+52];
	ld.shared.f32 	%f355, [%r82+832];
	fma.rn.f32 	%f356, %f354, %f355, %f353;
	ld.shared.f32 	%f357, [%r6+56];
	ld.shared.f32 	%f358, [%r82+896];
	fma.rn.f32 	%f359, %f357, %f358, %f356;
	ld.shared.f32 	%f360, [%r6+60];
	ld.shared.f32 	%f361, [%r82+960];
	fma.rn.f32 	%f367, %f360, %f361, %f359;
	bar.sync 	0;
$L__BB1_10:
	ld.param.u64 	%rd47, [_Z13matmul_sharedPfS_S_i_param_2];
	cvta.to.global.u64 	%rd38, %rd47;
	mad.lo.s32 	%r88, %r32, %r4, %r2;
	mul.wide.u32 	%rd39, %r88, 4;
	add.s64 	%rd40, %rd38, %rd39;
	st.global.f32 	[%rd40], %f367;
	ret;

}


// ===== COMPILED SASS (sm_100) =====

	.target	sm_100

	.elftype	@"ET_EXEC"


//--------------------- .note.nv.tkinfo           --------------------------
	.section	.note.nv.tkinfo,"",@"SHT_NOTE"
	.sectionflags	@"SHF_NOTE_NV_TKINFO"
	.tkinfo
        /*0018*/ 	.word	0x00000002
        /*0030*/ 	.string	""
        /*0030*/ 	.string	"ptxas"
        /*0030*/ 	.string	"Cuda compilation tools, release 13.0, V13.0.88"
        /*0030*/ 	.string	"Build cuda_13.0.r13.0/compiler.36424714_0"
        /*0030*/ 	.string	"-arch sm_100 -m 64 "



//--------------------- .note.nv.cuinfo           --------------------------
	.section	.note.nv.cuinfo,"",@"SHT_NOTE"
	.sectionflags	@"SHF_NOTE_NV_CUINFO"
        /*0018*/ 	.short	0x0002
        /*001a*/ 	.short	0x0064
        /*001c*/ 	.short	0x0082
	.zero		2


//--------------------- .nv.info                  --------------------------
	.section	.nv.info,"",@"SHT_CUDA_INFO"
	.align	4


	//----- nvinfo : EIATTR_REGCOUNT
	.align		4
        /*0000*/ 	.byte	0x04, 0x2f
        /*0002*/ 	.short	(.L_1 - .L_0)
	.align		4
.L_0:
        /*0004*/ 	.word	index@(_Z12matmul_naivePfS_S_i)
        /*0008*/ 	.word	0x00000020


	//----- nvinfo : EIATTR_FRAME_SIZE
	.align		4
.L_1:
        /*000c*/ 	.byte	0x04, 0x11
        /*000e*/ 	.short	(.L_3 - .L_2)
	.align		4
.L_2:
        /*0010*/ 	.word	index@(_Z12matmul_naivePfS_S_i)
        /*0014*/ 	.word	0x00000000


	//----- nvinfo : EIATTR_REGCOUNT
	.align		4
.L_3:
        /*0018*/ 	.byte	0x04, 0x2f
        /*001a*/ 	.short	(.L_5 - .L_4)
	.align		4
.L_4:
        /*001c*/ 	.word	index@(_Z13matmul_sharedPfS_S_i)
        /*0020*/ 	.word	0x00000028


	//----- nvinfo : EIATTR_FRAME_SIZE
	.align		4
.L_5:
        /*0024*/ 	.byte	0x04, 0x11
        /*0026*/ 	.short	(.L_7 - .L_6)
	.align		4
.L_6:
        /*0028*/ 	.word	index@(_Z13matmul_sharedPfS_S_i)
        /*002c*/ 	.word	0x00000000


	//----- nvinfo : EIATTR_MIN_STACK_SIZE
	.align		4
.L_7:
        /*0030*/ 	.byte	0x04, 0x12
        /*0032*/ 	.short	(.L_9 - .L_8)
	.align		4
.L_8:
        /*0034*/ 	.word	index@(_Z13matmul_sharedPfS_S_i)
        /*0038*/ 	.word	0x00000000


	//----- nvinfo : EIATTR_MIN_STACK_SIZE
	.align		4
.L_9:
        /*003c*/ 	.byte	0x04, 0x12
        /*003e*/ 	.short	(.L_11 - .L_10)
	.align		4
.L_10:
        /*0040*/ 	.word	index@(_Z12matmul_naivePfS_S_i)
        /*0044*/ 	.word	0x00000000
.L_11:


//--------------------- .nv.compat                --------------------------
	.section	.nv.compat,"",@"SHT_CUDA_COMPAT_INFO"
	.align	4
        /*0000*/ 	.byte	0x02, 0x09, 0x00, 0x00, 0x02, 0x02, 0x01, 0x00, 0x02, 0x05, 0x05, 0x00, 0x03, 0x07, 0x01, 0x01
        /*0010*/ 	.byte	0x02, 0x03, 0x00, 0x00, 0x02, 0x06, 0x01, 0x00, 0x04, 0x0b, 0x08, 0x00, 0x09, 0x00, 0x00, 0x00
        /*0020*/ 	.byte	0x00, 0x00, 0x00, 0x00


//--------------------- .nv.info._Z13matmul_sharedPfS_S_i --------------------------
	.section	.nv.info._Z13matmul_sharedPfS_S_i,"",@"SHT_CUDA_INFO"
	.sectionflags	@""
	.align	4


	//----- nvinfo : EIATTR_CUDA_API_VERSION
	.align		4
        /*0000*/ 	.byte	0x04, 0x37
        /*0002*/ 	.short	(.L_13 - .L_12)
.L_12:
        /*0004*/ 	.word	0x00000082


	//----- nvinfo : EIATTR_KPARAM_INFO
	.align		4
.L_13:
        /*0008*/ 	.byte	0x04, 0x17
        /*000a*/ 	.short	(.L_15 - .L_14)
.L_14:
        /*000c*/ 	.word	0x00000000
        /*0010*/ 	.short	0x0003
        /*0012*/ 	.short	0x0018
        /*0014*/ 	.byte	0x00, 0xf0, 0x11, 0x00


	//----- nvinfo : EIATTR_KPARAM_INFO
	.align		4
.L_15:
        /*0018*/ 	.byte	0x04, 0x17
        /*001a*/ 	.short	(.L_17 - .L_16)
.L_16:
        /*001c*/ 	.word	0x00000000
        /*0020*/ 	.short	0x0002
        /*0022*/ 	.short	0x0010
        /*0024*/ 	.byte	0x00, 0xf5, 0x21, 0x00


	//----- nvinfo : EIATTR_KPARAM_INFO
	.align		4
.L_17:
        /*0028*/ 	.byte	0x04, 0x17
        /*002a*/ 	.short	(.L_19 - .L_18)
.L_18:
        /*002c*/ 	.word	0x00000000
        /*0030*/ 	.short	0x0001
        /*0032*/ 	.short	0x0008
        /*0034*/ 	.byte	0x00, 0xf5, 0x21, 0x00


	//----- nvinfo : EIATTR_KPARAM_INFO
	.align		4
.L_19:
        /*0038*/ 	.byte	0x04, 0x17
        /*003a*/ 	.short	(.L_21 - .L_20)
.L_20:
        /*003c*/ 	.word	0x00000000
        /*0040*/ 	.short	0x0000
        /*0042*/ 	.short	0x0000
        /*0044*/ 	.byte	0x00, 0xf5, 0x21, 0x00


	//----- nvinfo : EIATTR_SPARSE_MMA_MASK
	.align		4
.L_21:
        /*0048*/ 	.byte	0x03, 0x50
        /*004a*/ 	.short	0x0000


	//----- nvinfo : EIATTR_MAXREG_COUNT
	.align		4
        /*004c*/ 	.byte	0x03, 0x1b
        /*004e*/ 	.short	0x00ff


	//----- nvinfo : EIATTR_NUM_BARRIERS
	.align		4
        /*0050*/ 	.byte	0x02, 0x4c
        /*0052*/ 	.byte	0x01
	.zero		1


	//----- nvinfo : EIATTR_MERCURY_ISA_VERSION
	.align		4
        /*0054*/ 	.byte	0x03, 0x5f
        /*0056*/ 	.short	0x0101


	//----- nvinfo : EIATTR_VRC_CTA_INIT_COUNT
	.align		4
        /*0058*/ 	.byte	0x02, 0x4a
	.zero		1
	.zero		1


	//----- nvinfo : EIATTR_EXIT_INSTR_OFFSETS
	.align		4
        /*005c*/ 	.byte	0x04, 0x1c
        /*005e*/ 	.short	(.L_23 - .L_22)


	//   ....[0]....
.L_22:
        /*0060*/ 	.word	0x000018f0


	//----- nvinfo : EIATTR_CBANK_PARAM_SIZE
	.align		4
.L_23:
        /*0064*/ 	.byte	0x03, 0x19
        /*0066*/ 	.short	0x001c


	//----- nvinfo : EIATTR_PARAM_CBANK
	.align		4
        /*0068*/ 	.byte	0x04, 0x0a
        /*006a*/ 	.short	(.L_25 - .L_24)
	.align		4
.L_24:
        /*006c*/ 	.word	index@(.nv.constant0._Z13matmul_sharedPfS_S_i)
        /*0070*/ 	.short	0x0380
        /*0072*/ 	.short	0x001c


	//----- nvinfo : EIATTR_SW_WAR
	.align		4
.L_25:
        /*0074*/ 	.byte	0x04, 0x36
        /*0076*/ 	.short	(.L_27 - .L_26)
.L_26:
        /*0078*/ 	.word	0x00000008
.L_27:


//--------------------- .nv.info._Z12matmul_naivePfS_S_i --------------------------
	.section	.nv.info._Z12matmul_naivePfS_S_i,"",@"SHT_CUDA_INFO"
	.sectionflags	@""
	.align	4


	//----- nvinfo : EIATTR_CUDA_API_VERSION
	.align		4
        /*0000*/ 	.byte	0x04, 0x37
        /*0002*/ 	.short	(.L_29 - .L_28)
.L_28:
        /*0004*/ 	.word	0x00000082


	//----- nvinfo : EIATTR_KPARAM_INFO
	.align		4
.L_29:
        /*0008*/ 	.byte	0x04, 0x17
        /*000a*/ 	.short	(.L_31 - .L_30)
.L_30:
        /*000c*/ 	.word	0x00000000
        /*0010*/ 	.short	0x0003
        /*0012*/ 	.short	0x0018
        /*0014*/ 	.byte	0x00, 0xf0, 0x11, 0x00


	//----- nvinfo : EIATTR_KPARAM_INFO
	.align		4
.L_31:
        /*0018*/ 	.byte	0x04, 0x17
        /*001a*/ 	.short	(.L_33 - .L_32)
.L_32:
        /*001c*/ 	.word	0x00000000
        /*0020*/ 	.short	0x0002
        /*0022*/ 	.short	0x0010
        /*0024*/ 	.byte	0x00, 0xf5, 0x21, 0x00


	//----- nvinfo : EIATTR_KPARAM_INFO
	.align		4
.L_33:
        /*0028*/ 	.byte	0x04, 0x17
        /*002a*/ 	.short	(.L_35 - .L_34)
.L_34:
        /*002c*/ 	.word	0x00000000
        /*0030*/ 	.short	0x0001
        /*0032*/ 	.short	0x0008
        /*0034*/ 	.byte	0x00, 0xf5, 0x21, 0x00


	//----- nvinfo : EIATTR_KPARAM_INFO
	.align		4
.L_35:
        /*0038*/ 	.byte	0x04, 0x17
        /*003a*/ 	.short	(.L_37 - .L_36)
.L_36:
        /*003c*/ 	.word	0x00000000
        /*0040*/ 	.short	0x0000
        /*0042*/ 	.short	0x0000
        /*0044*/ 	.byte	0x00, 0xf5, 0x21, 0x00


	//----- nvinfo : EIATTR_SPARSE_MMA_MASK
	.align		4
.L_37:
        /*0048*/ 	.byte	0x03, 0x50
        /*004a*/ 	.short	0x0000


	//----- nvinfo : EIATTR_MAXREG_COUNT
	.align		4
        /*004c*/ 	.byte	0x03, 0x1b
        /*004e*/ 	.short	0x00ff


	//----- nvinfo : EIATTR_MERCURY_ISA_VERSION
	.align		4
        /*0050*/ 	.byte	0x03, 0x5f
        /*0052*/ 	.short	0x0101


	//----- nvinfo : EIATTR_VRC_CTA_INIT_COUNT
	.align		4
        /*0054*/ 	.byte	0x02, 0x4a
	.zero		1
	.zero		1


	//----- nvinfo : EIATTR_EXIT_INSTR_OFFSETS
	.align		4
        /*0058*/ 	.byte	0x04, 0x1c
        /*005a*/ 	.short	(.L_39 - .L_38)


	//   ....[0]....
.L_38:
        /*005c*/ 	.word	0x00000a40


	//----- nvinfo : EIATTR_CBANK_PARAM_SIZE
	.align		4
.L_39:
        /*0060*/ 	.byte	0x03, 0x19
        /*0062*/ 	.short	0x001c


	//----- nvinfo : EIATTR_PARAM_CBANK
	.align		4
        /*0064*/ 	.byte	0x04, 0x0a
        /*0066*/ 	.short	(.L_41 - .L_40)
	.align		4
.L_40:
        /*0068*/ 	.word	index@(.nv.constant0._Z12matmul_naivePfS_S_i)
        /*006c*/ 	.short	0x0380
        /*006e*/ 	.short	0x001c


	//----- nvinfo : EIATTR_SW_WAR
	.align		4
.L_41:
        /*0070*/ 	.byte	0x04, 0x36
        /*0072*/ 	.short	(.L_43 - .L_42)
.L_42:
        /*0074*/ 	.word	0x00000008
.L_43:


//--------------------- .nv.callgraph             --------------------------
	.section	.nv.callgraph,"",@"SHT_CUDA_CALLGRAPH"
	.align	4
	.sectionentsize	8
	.align		4
        /*0000*/ 	.word	0x00000000
	.align		4
        /*0004*/ 	.word	0xffffffff
	.align		4
        /*0008*/ 	.word	0x00000000
	.align		4
        /*000c*/ 	.word	0xfffffffe
	.align		4
        /*0010*/ 	.word	0x00000000
	.align		4
        /*0014*/ 	.word	0xfffffffd
	.align		4
        /*0018*/ 	.word	0x00000000
	.align		4
        /*001c*/ 	.word	0xfffffffc


//--------------------- .text._Z13matmul_sharedPfS_S_i --------------------------
	.section	.text._Z13matmul_sharedPfS_S_i,"ax",@progbits
	.align	128
        .global         _Z13matmul_sharedPfS_S_i
        .type           _Z13matmul_sharedPfS_S_i,@function
        .size           _Z13matmul_sharedPfS_S_i,(.L_x_10 - _Z13matmul_sharedPfS_S_i)
        .other          _Z13matmul_sharedPfS_S_i,@"STO_CUDA_ENTRY STV_DEFAULT"
_Z13matmul_sharedPfS_S_i:
.text._Z13matmul_sharedPfS_S_i:
[----:B------:R-:W-:Y:S08]  /*0000*/  LDC R1, c[0x0][0x37c] ;  /* 0x0000df00ff017b82 */ /* 0x000ff00000000800 */
[----:B------:R-:W0:Y:S01]  /*0010*/  LDC R3, c[0x0][0x398] ;  /* 0x0000e600ff037b82 */ /* 0x000e220000000800 */
[----:B------:R-:W1:Y:S01]  /*0020*/  S2R R0, SR_TID.X ;  /* 0x0000000000007919 */ /* 0x000e620000002100 */
[----:B------:R-:W2:Y:S01]  /*0030*/  LDCU.64 UR8, c[0x0][0x358] ;  /* 0x00006b00ff0877ac */ /* 0x000ea20008000a00 */
[----:B------:R-:W-:Y:S01]  /*0040*/  HFMA2 R29, -RZ, RZ, 0, 0 ;  /* 0x00000000ff1d7431 */ /* 0x000fe200000001ff */
[----:B------:R-:W3:Y:S04]  /*0050*/  S2R R2, SR_TID.Y ;  /* 0x0000000000027919 */ /* 0x000ee80000002200 */
[----:B------:R-:W1:Y:S08]  /*0060*/  LDC R5, c[0x0][0x360] ;  /* 0x0000d800ff057b82 */ /* 0x000e700000000800 */
[----:B------:R-:W1:Y:S08]  /*0070*/  S2UR UR4, SR_CTAID.X ;  /* 0x00000000000479c3 */ /* 0x000e700000002500 */
[----:B------:R-:W3:Y:S01]  /*0080*/  S2UR UR5, SR_CTAID.Y ;  /* 0x00000000000579c3 */ /* 0x000ee20000002600 */
[----:B0-----:R-:W-:-:S07]  /*0090*/  ISETP.GE.AND P0, PT, R3, 0x1, PT ;  /* 0x000000010300780c */ /* 0x001fce0003f06270 */
[----:B------:R-:W3:Y:S01]  /*00a0*/  LDC R7, c[0x0][0x364] ;  /* 0x0000d900ff077b82 */ /* 0x000ee20000000800 */
[----:B-1----:R-:W-:Y:S02]  /*00b0*/  IMAD R24, R5, UR4, R0 ;  /* 0x0000000405187c24 */ /* 0x002fe4000f8e0200 */
[----:B---3--:R-:W-:-:S03]  /*00c0*/  IMAD R6, R7, UR5, R2 ;  /* 0x0000000507067c24 */ /* 0x008fc6000f8e0202 */
[----:B--2---:R-:W-:Y:S05]  /*00d0*/  @!P0 BRA `(.L_x_0) ;  /* 0x0000001400f48947 */ /* 0x004fea0003800000 */
[----:B------:R-:W0:Y:S01]  /*00e0*/  S2UR UR6, SR_CgaCtaId ;  /* 0x00000000000679c3 */ /* 0x000e220000008800 */
[C---:B------:R-:W-:Y:S01]  /*00f0*/  ISETP.GE.U32.AND P0, PT, R3.reuse, 0x31, PT ;  /* 0x000000310300780c */ /* 0x040fe20003f06070 */
[----:B------:R-:W-:Y:S01]  /*0100*/  UMOV UR5, 0x400 ;  /* 0x0000040000057882 */ /* 0x000fe20000000000 */
[----:B------:R-:W-:Y:S01]  /*0110*/  IADD3 R27, PT, PT, R3, -0x1, RZ ;  /* 0xffffffff031b7810 */ /* 0x000fe20007ffe0ff */
[----:B------:R-:W-:Y:S01]  /*0120*/  IMAD R4, R6, R3, R0 ;  /* 0x0000000306047224 */ /* 0x000fe200078e0200 */
[----:B------:R-:W-:Y:S02]  /*0130*/  MOV R29, RZ ;  /* 0x000000ff001d7202 */ /* 0x000fe40000000f00 */
[----:B------:R-:W-:Y:S01]  /*0140*/  LEA.HI R25, R27, 0x1, RZ, 0x1c ;  /* 0x000000011b197811 */ /* 0x000fe200078fe0ff */
[----:B0-----:R-:W-:-:S06]  /*0150*/  ULEA UR4, UR6, UR5, 0x18 ;  /* 0x0000000506047291 */ /* 0x001fcc000f8ec0ff */
[----:B------:R-:W-:Y:S01]  /*0160*/  LEA R5, R2, UR4, 0x6 ;  /* 0x0000000402057c11 */ /* 0x000fe2000f8e30ff */
[----:B------:R-:W-:Y:S01]  /*0170*/  UMOV UR4, URZ ;  /* 0x000000ff00047c82 */ /* 0x000fe20008000000 */
[----:B------:R-:W-:Y:S05]  /*0180*/  @!P0 BRA `(.L_x_1) ;  /* 0x0000000c00408947 */ /* 0x000fea0003800000 */
[----:B------:R-:W-:Y:S01]  /*0190*/  UIADD3 UR4, UPT, UPT, UR5, 0x400, URZ ;  /* 0x0000040005047890 */ /* 0x000fe2000fffe0ff */
[C---:B------:R-:W-:Y:S01]  /*01a0*/  IADD3 R32, PT, PT, R2.reuse, 0x10, RZ ;  /* 0x0000001002207810 */ /* 0x040fe20007ffe0ff */
[CCC-:B------:R-:W-:Y:S01]  /*01b0*/  IMAD R26, R2.reuse, R3.reuse, R24.reuse ;  /* 0x00000003021a7224 */ /* 0x1c0fe200078e0218 */
[C---:B------:R-:W-:Y:S01]  /*01c0*/  IADD3 R30, PT, PT, R2.reuse, 0x20, RZ ;  /* 0x00000020021e7810 */ /* 0x040fe20007ffe0ff */
[----:B------:R-:W-:Y:S01]  /*01d0*/  ULEA UR4, UR6, UR4, 0x18 ;  /* 0x0000000406047291 */ /* 0x000fe2000f8ec0ff */
[----:B------:R-:W-:Y:S01]  /*01e0*/  IADD3 R28, PT, PT, R2, 0x30, RZ ;  /* 0x00000030021c7810 */ /* 0x000fe20007ffe0ff */
[-CC-:B------:R-:W-:Y:S01]  /*01f0*/  IMAD R32, R32, R3.reuse, R24.reuse ;  /* 0x0000000320207224 */ /* 0x180fe200078e0218 */
[----:B------:R-:W-:Y:S01]  /*0200*/  LOP3.LUT R23, R25, 0x1ffffffc, RZ, 0xc0, !PT ;  /* 0x1ffffffc19177812 */ /* 0x000fe200078ec0ff */
[-CC-:B------:R-:W-:Y:S01]  /*0210*/  IMAD R30, R30, R3.reuse, R24.reuse ;  /* 0x000000031e1e7224 */ /* 0x180fe200078e0218 */
[----:B------:R-:W-:Y:S01]  /*0220*/  MOV R29, RZ ;  /* 0x000000ff001d7202 */ /* 0x000fe20000000f00 */
[----:B------:R-:W-:Y:S01]  /*0230*/  IMAD R28, R28, R3, R24 ;  /* 0x000000031c1c7224 */ /* 0x000fe200078e0218 */
[----:B------:R-:W-:Y:S01]  /*0240*/  LEA R21, R0, UR4, 0x2 ;  /* 0x0000000400157c11 */ /* 0x000fe2000f8e10ff */
[----:B------:R-:W-:Y:S01]  /*0250*/  UMOV UR4, 0x20 ;  /* 0x0000002000047882 */ /* 0x000fe20000000000 */
[----:B------:R-:W-:-:S02]  /*0260*/  MOV R22, R4 ;  /* 0x0000000400167202 */ /* 0x000fc40000000f00 */
[----:B------:R-:W-:Y:S02]  /*0270*/  LEA R20, R0, R5, 0x2 ;  /* 0x0000000500147211 */ /* 0x000fe400078e10ff */
[----:B------:R-:W-:Y:S02]  /*0280*/  IADD3 R23, PT, PT, -R23, RZ, RZ ;  /* 0x000000ff17177210 */ /* 0x000fe40007ffe1ff */
[----:B------:R-:W-:-:S07]  /*0290*/  LEA R7, R2, R21, 0x6 ;  /* 0x0000001502077211 */ /* 0x000fce00078e30ff */
.L_x_2:
[----:B------:R-:W0:Y:S08]  /*02a0*/  LDC.64 R18, c[0x0][0x380] ;  /* 0x0000e000ff127b82 */ /* 0x000e300000000a00 */
[----:B------:R-:W1:Y:S01]  /*02b0*/  LDC.64 R16, c[0x0][0x388] ;  /* 0x0000e200ff107b82 */ /* 0x000e620000000a00 */
[----:B0-----:R-:W-:-:S06]  /*02c0*/  IMAD.WIDE.U32 R10, R22, 0x4, R18 ;  /* 0x00000004160a7825 */ /* 0x001fcc00078e0012 */
[----:B------:R-:W2:Y:S01]  /*02d0*/  LDG.E R11, desc[UR8][R10.64] ;  /* 0x000000080a0b7981 */ /* 0x000ea2000c1e1900 */
[----:B-1----:R-:W-:-:S05]  /*02e0*/  IMAD.WIDE.U32 R8, R26, 0x4, R16 ;  /* 0x000000041a087825 */ /* 0x002fca00078e0010 */
[----:B------:R-:W3:Y:S04]  /*02f0*/  LDG.E R34, desc[UR8][R8.64] ;  /* 0x0000000808227981 */ /* 0x000ee8000c1e1900 */
[----:B--2---:R-:W-:Y:S04]  /*0300*/  STS [R20], R11 ;  /* 0x0000000b14007388 */ /* 0x004fe80000000800 */
[----:B---3--:R-:W-:Y:S01]  /*0310*/  STS [R7], R34 ;  /* 0x0000002207007388 */ /* 0x008fe20000000800 */
[----:B------:R-:W-:Y:S06]  /*0320*/  BAR.SYNC.DEFER_BLOCKING 0x0 ;  /* 0x0000000000007b1d */ /* 0x000fec0000010000 */
[----:B------:R-:W-:Y:S04]  /*0330*/  LDS R33, [R21] ;  /* 0x0000000015217984 */ /* 0x000fe80000000800 */
[----:B------:R-:W0:Y:S04]  /*0340*/  LDS.128 R12, [R5] ;  /* 0x00000000050c7984 */ /* 0x000e280000000c00 */
[----:B------:R-:W1:Y:S04]  /*0350*/  LDS R35, [R21+0x40] ;  /* 0x0000400015237984 */ /* 0x000e680000000800 */
[----:B------:R-:W2:Y:S04]  /*0360*/  LDS R31, [R21+0x80] ;  /* 0x00008000151f7984 */ /* 0x000ea80000000800 */
[----:B------:R-:W-:Y:S04]  /*0370*/  LDS.128 R8, [R5+0x10] ;  /* 0x0000100005087984 */ /* 0x000fe80000000c00 */
[----:B------:R-:W-:Y:S01]  /*0380*/  LDS R34, [R21+0x140] ;  /* 0x0001400015227984 */ /* 0x000fe20000000800 */
[----:B0-----:R-:W-:-:S03]  /*0390*/  FFMA R36, R12, R33, R29 ;  /* 0x000000210c247223 */ /* 0x001fc6000000001d */
[----:B------:R-:W0:Y:S01]  /*03a0*/  LDS R12, [R21+0xc0] ;  /* 0x0000c000150c7984 */ /* 0x000e220000000800 */
[----:B-1----:R-:W-:-:S03]  /*03b0*/  FFMA R36, R35, R13, R36 ;  /* 0x0000000d23247223 */ /* 0x002fc60000000024 */
[----:B------:R-:W1:Y:S04]  /*03c0*/  LDS R13, [R21+0x100] ;  /* 0x00010000150d7984 */ /* 0x000e680000000800 */
[----:B------:R-:W3:Y:S01]  /*03d0*/  LDS R29, [R21+0x180] ;  /* 0x00018000151d7984 */ /* 0x000ee20000000800 */
[----:B--2---:R-:W-:-:S04]  /*03e0*/  FFMA R31, R31, R14, R36 ;  /* 0x0000000e1f1f7223 */ /* 0x004fc80000000024 */
[----:B0-----:R-:W-:Y:S02]  /*03f0*/  FFMA R15, R12, R15, R31 ;  /* 0x0000000f0c0f7223 */ /* 0x001fe4000000001f */
[----:B------:R-:W-:Y:S02]  /*0400*/  LDS R31, [R21+0x240] ;  /* 0x00024000151f7984 */ /* 0x000fe40000000800 */
[----:B-1----:R-:W-:Y:S02]  /*0410*/  FFMA R13, R8, R13, R15 ;  /* 0x0000000d080d7223 */ /* 0x002fe4000000000f */
[----:B------:R-:W0:Y:S02]  /*0420*/  LDS R8, [R21+0x1c0] ;  /* 0x0001c00015087984 */ /* 0x000e240000000800 */
[----:B------:R-:W-:Y:S02]  /*0430*/  FFMA R34, R34, R9, R13 ;  /* 0x0000000922227223 */ /* 0x000fe4000000000d */
[----:B------:R-:W-:Y:S04]  /*0440*/  LDS R9, [R21+0x200] ;  /* 0x0002000015097984 */ /* 0x000fe80000000800 */
[----:B------:R-:W1:Y:S01]  /*0450*/  LDS.128 R12, [R5+0x20] ;  /* 0x00002000050c7984 */ /* 0x000e620000000c00 */
[----:B---3--:R-:W-:-:S03]  /*0460*/  FFMA R29, R29, R10, R34 ;  /* 0x0000000a1d1d7223 */ /* 0x008fc60000000022 */
[----:B------:R-:W2:Y:S04]  /*0470*/  LDS R34, [R21+0x280] ;  /* 0x0002800015227984 */ /* 0x000ea80000000800 */
[----:B------:R-:W3:Y:S01]  /*0480*/  LDS R10, [R21+0x2c0] ;  /* 0x0002c000150a7984 */ /* 0x000ee20000000800 */
[----:B0-----:R-:W-:-:S03]  /*0490*/  FFMA R11, R8, R11, R29 ;  /* 0x0000000b080b7223 */ /* 0x001fc6000000001d */
[----:B------:R-:W-:Y:S04]  /*04a0*/  LDS R8, [R21+0x340] ;  /* 0x0003400015087984 */ /* 0x000fe80000000800 */
[----:B------:R-:W-:Y:S01]  /*04b0*/  LDS R29, [R21+0x3c0] ;  /* 0x0003c000151d7984 */ /* 0x000fe20000000800 */
[----:B-1----:R-:W-:-:S03]  /*04c0*/  FFMA R12, R12, R9, R11 ;  /* 0x000000090c0c7223 */ /* 0x002fc6000000000b */
[----:B------:R-:W-:Y:S01]  /*04d0*/  LDS R9, [R21+0x300] ;  /* 0x0003000015097984 */ /* 0x000fe20000000800 */
[----:B------:R-:W-:-:S03]  /*04e0*/  FFMA R13, R31, R13, R12 ;  /* 0x0000000d1f0d7223 */ /* 0x000fc6000000000c */
[----:B------:R-:W-:Y:S01]  /*04f0*/  LDS R31, [R21+0x380] ;  /* 0x00038000151f7984 */ /* 0x000fe20000000800 */
[----:B--2---:R-:W-:-:S04]  /*0500*/  FFMA R13, R34, R14, R13 ;  /* 0x0000000e220d7223 */ /* 0x004fc8000000000d */
[----:B---3--:R-:W-:Y:S02]  /*0510*/  FFMA R11, R10, R15, R13 ;  /* 0x0000000f0a0b7223 */ /* 0x008fe4000000000d */
[----:B------:R-:W0:Y:S01]  /*0520*/  LDS.128 R12, [R5+0x30] ;  /* 0x00003000050c7984 */ /* 0x000e220000000c00 */
[----:B------:R-:W-:Y:S01]  /*0530*/  IADD3 R35, PT, PT, R22, 0x10, RZ ;  /* 0x0000001016237810 */ /* 0x000fe20007ffe0ff */
[----:B------:R-:W-:Y:S01]  /*0540*/  IMAD.WIDE.U32 R36, R32, 0x4, R16 ;  /* 0x0000000420247825 */ /* 0x000fe200078e0010 */
[----:B------:R-:W-:Y:S03]  /*0550*/  BAR.SYNC.DEFER_BLOCKING 0x0 ;  /* 0x0000000000007b1d */ /* 0x000fe60000010000 */
[----:B------:R-:W-:-:S06]  /*0560*/  IMAD.WIDE.U32 R34, R35, 0x4, R18 ;  /* 0x0000000423227825 */ /* 0x000fcc00078e0012 */
[----:B------:R-:W2:Y:S04]  /*0570*/  LDG.E R35, desc[UR8][R34.64] ;  /* 0x0000000822237981 */ /* 0x000ea8000c1e1900 */
[----:B------:R-:W3:Y:S01]  /*0580*/  LDG.E R36, desc[UR8][R36.64] ;  /* 0x0000000824247981 */ /* 0x000ee2000c1e1900 */
[----:B0-----:R-:W-:-:S04]  /*0590*/  FFMA R9, R12, R9, R11 ;  /* 0x000000090c097223 */ /* 0x001fc8000000000b */
[----:B------:R-:W-:-:S04]  /*05a0*/  FFMA R13, R8, R13, R9 ;  /* 0x0000000d080d7223 */ /* 0x000fc80000000009 */
[----:B------:R-:W-:-:S04]  /*05b0*/  FFMA R14, R31, R14, R13 ;  /* 0x0000000e1f0e7223 */ /* 0x000fc8000000000d */
[----:B------:R-:W-:Y:S01]  /*05c0*/  FFMA R15, R29, R15, R14 ;  /* 0x0000000f1d0f7223 */ /* 0x000fe2000000000e */
[----:B--2---:R-:W-:Y:S04]  /*05d0*/  STS [R20], R35 ;  /* 0x0000002314007388 */ /* 0x004fe80000000800 */
[----:B---3--:R-:W-:Y:S01]  /*05e0*/  STS [R7], R36 ;  /* 0x0000002407007388 */ /* 0x008fe20000000800 */
[----:B------:R-:W-:Y:S06]  /*05f0*/  BAR.SYNC.DEFER_BLOCKING 0x0 ;  /* 0x0000000000007b1d */ /* 0x000fec0000010000 */
[----:B------:R-:W-:Y:S04]  /*0600*/  LDS R33, [R21] ;  /* 0x0000000015217984 */ /* 0x000fe80000000800 */
[----:B------:R-:W0:Y:S04]  /*0610*/  LDS.128 R8, [R5] ;  /* 0x0000000005087984 */ /* 0x000e280000000c00 */
[----:B------:R-:W1:Y:S04]  /*0620*/  LDS R12, [R21+0x40] ;  /* 0x00004000150c7984 */ /* 0x000e680000000800 */
[----:B------:R-:W2:Y:S04]  /*0630*/  LDS R29, [R21+0x80] ;  /* 0x00008000151d7984 */ /* 0x000ea80000000800 */
[----:B------:R-:W-:Y:S04]  /*0640*/  LDS R34, [R21+0x140] ;  /* 0x0001400015227984 */ /* 0x000fe80000000800 */
[----:B------:R-:W-:Y:S01]  /*0650*/  LDS R31, [R21+0x180] ;  /* 0x00018000151f7984 */ /* 0x000fe20000000800 */
[----:B0-----:R-:W-:-:S03]  /*0660*/  FFMA R15, R8, R33, R15 ;  /* 0x00000021080f7223 */ /* 0x001fc6000000000f */
[----:B------:R-:W0:Y:S01]  /*0670*/  LDS R8, [R21+0xc0] ;  /* 0x0000c00015087984 */ /* 0x000e220000000800 */
[----:B-1----:R-:W-:-:S03]  /*0680*/  FFMA R36, R12, R9, R15 ;  /* 0x000000090c247223 */ /* 0x002fc6000000000f */
[----:B------:R-:W-:Y:S04]  /*0690*/  LDS R9, [R21+0x100] ;  /* 0x0001000015097984 */ /* 0x000fe80000000800 */
[----:B------:R-:W1:Y:S01]  /*06a0*/  LDS.128 R12, [R5+0x10] ;  /* 0x00001000050c7984 */ /* 0x000e620000000c00 */
        /* <DEDUP_REMOVED lines=8> */
[----:B------:R-:W-:-:S03]  /*0730*/  FFMA R31, R31, R14, R34 ;  /* 0x0000000e1f1f7223 */ /* 0x000fc60000000022 */
[----:B------:R-:W2:Y:S04]  /*0740*/  LDS R34, [R21+0x280] ;  /* 0x0002800015227984 */ /* 0x000ea80000000800 */
[----:B------:R-:W3:Y:S01]  /*0750*/  LDS R14, [R21+0x2c0] ;  /* 0x0002c000150e7984 */ /* 0x000ee20000000800 */
[----:B0-----:R-:W-:-:S03]  /*0760*/  FFMA R15, R12, R15, R31 ;  /* 0x0000000f0c0f7223 */ /* 0x001fc6000000001f */
[----:B------:R-:W-:Y:S01]  /*0770*/  LDS R31, [R21+0x380] ;  /* 0x00038000151f7984 */ /* 0x000fe20000000800 */
[----:B-1----:R-:W-:-:S04]  /*0780*/  FFMA R8, R8, R13, R15 ;  /* 0x0000000d08087223 */ /* 0x002fc8000000000f */
[----:B------:R-:W-:Y:S02]  /*0790*/  FFMA R9, R29, R9, R8 ;  /* 0x000000091d097223 */ /* 0x000fe40000000008 */
[----:B------:R-:W-:Y:S02]  /*07a0*/  LDS R8, [R21+0x340] ;  /* 0x0003400015087984 */ /* 0x000fe40000000800 */
[----:B--2---:R-:W-:Y:S02]  /*07b0*/  FFMA R13, R34, R10, R9 ;  /* 0x0000000a220d7223 */ /* 0x004fe40000000009 */
[----:B------:R-:W-:Y:S02]  /*07c0*/  LDS R9, [R21+0x300] ;  /* 0x0003000015097984 */ /* 0x000fe40000000800 */
[----:B---3--:R-:W-:Y:S02]  /*07d0*/  FFMA R11, R14, R11, R13 ;  /* 0x0000000b0e0b7223 */ /* 0x008fe4000000000d */
[----:B------:R-:W-:Y:S04]  /*07e0*/  LDS R29, [R21+0x3c0] ;  /* 0x0003c000151d7984 */ /* 0x000fe80000000800 */
        /* <DEDUP_REMOVED lines=11> */
[----:B------:R-:W-:Y:S01]  /*08a0*/  IMAD.WIDE.U32 R16, R28, 0x4, R16 ;  /* 0x000000041c107825 */ /* 0x000fe200078e0010 */
[----:B--2---:R-:W-:Y:S04]  /*08b0*/  STS [R20], R35 ;  /* 0x0000002314007388 */ /* 0x004fe80000000800 */
[----:B---3--:R-:W-:Y:S01]  /*08c0*/  STS [R7], R36 ;  /* 0x0000002407007388 */ /* 0x008fe20000000800 */
[----:B------:R-:W-:Y:S06]  /*08d0*/  BAR.SYNC.DEFER_BLOCKING 0x0 ;  /* 0x0000000000007b1d */ /* 0x000fec0000010000 */
[----:B------:R-:W-:Y:S04]  /*08e0*/  LDS R33, [R21] ;  /* 0x0000000015217984 */ /* 0x000fe80000000800 */
[----:B------:R-:W0:Y:S04]  /*08f0*/  LDS.128 R8, [R5] ;  /* 0x0000000005087984 */ /* 0x000e280000000c00 */
[----:B------:R-:W1:Y:S04]  /*0900*/  LDS R12, [R21+0x40] ;  /* 0x00004000150c7984 */ /* 0x000e680000000800 */
[----:B------:R-:W2:Y:S04]  /*0910*/  LDS R29, [R21+0x80] ;  /* 0x00008000151d7984 */ /* 0x000ea80000000800 */
[----:B------:R-:W3:Y:S01]  /*0920*/  LDS R31, [R21+0xc0] ;  /* 0x0000c000151f7984 */ /* 0x000ee20000000800 */
[----:B0-----:R-:W-:-:S03]  /*0930*/  FFMA R15, R8, R33, R15 ;  /* 0x00000021080f7223 */ /* 0x001fc6000000000f */
[----:B------:R-:W-:Y:S01]  /*0940*/  LDS R8, [R21+0x140] ;  /* 0x0001400015087984 */ /* 0x000fe20000000800 */
[----:B-1----:R-:W-:-:S03]  /*0950*/  FFMA R34, R12, R9, R15 ;  /* 0x000000090c227223 */ /* 0x002fc6000000000f */
[----:B------:R-:W-:Y:S04]  /*0960*/  LDS R9, [R21+0x100] ;  /* 0x0001000015097984 */ /* 0x000fe80000000800 */
[----:B------:R-:W0:Y:S01]  /*0970*/  LDS.128 R12, [R5+0x10] ;  /* 0x00001000050c7984 */ /* 0x000e220000000c00 */
[----:B--2---:R-:W-:-:S03]  /*0980*/  FFMA R10, R29, R10, R34 ;  /* 0x0000000a1d0a7223 */ /* 0x004fc60000000022 */
[----:B------:R-:W1:Y:S01]  /*0990*/  LDS R29, [R21+0x180] ;  /* 0x00018000151d7984 */ /* 0x000e620000000800 */
[----:B---3--:R-:W-:-:S03]  /*09a0*/  FFMA R11, R31, R11, R10 ;  /* 0x0000000b1f0b7223 */ /* 0x008fc6000000000a */
[----:B------:R-:W-:Y:S04]  /*09b0*/  LDS R31, [R21+0x200] ;  /* 0x00020000151f7984 */ /* 0x000fe80000000800 */
[----:B------:R-:W-:Y:S04]  /*09c0*/  LDS R34, [R21+0x240] ;  /* 0x0002400015227984 */ /* 0x000fe80000000800 */
[----:B------:R-:W-:Y:S01]  /*09d0*/  LDS R33, [R21+0x300] ;  /* 0x0003000015217984 */ /* 0x000fe20000000800 */
[----:B0-----:R-:W-:-:S03]  /*09e0*/  FFMA R9, R12, R9, R11 ;  /* 0x000000090c097223 */ /* 0x001fc6000000000b */
[----:B------:R-:W0:Y:S01]  /*09f0*/  LDS R12, [R21+0x1c0] ;  /* 0x0001c000150c7984 */ /* 0x000e220000000800 */
[----:B------:R-:W-:-:S03]  /*0a00*/  FFMA R36, R8, R13, R9 ;  /* 0x0000000d08247223 */ /* 0x000fc60000000009 */
[----:B------:R-:W2:Y:S04]  /*0a10*/  LDS.128 R8, [R5+0x20] ;  /* 0x0000200005087984 */ /* 0x000ea80000000c00 */
[----:B------:R-:W3:Y:S01]  /*0a20*/  LDS R13, [R21+0x280] ;  /* 0x00028000150d7984 */ /* 0x000ee20000000800 */
[----:B-1----:R-:W-:-:S03]  /*0a30*/  FFMA R29, R29, R14, R36 ;  /* 0x0000000e1d1d7223 */ /* 0x002fc60000000024 */
[----:B------:R-:W-:Y:S01]  /*0a40*/  LDS R36, [R21+0x340] ;  /* 0x0003400015247984 */ /* 0x000fe20000000800 */
[----:B0-----:R-:W-:-:S04]  /*0a50*/  FFMA R15, R12, R15, R29 ;  /* 0x0000000f0c0f7223 */ /* 0x001fc8000000001d */
[----:B--2---:R-:W-:Y:S02]  /*0a60*/  FFMA R15, R8, R31, R15 ;  /* 0x0000001f080f7223 */ /* 0x004fe4000000000f */
[----:B------:R-:W-:Y:S02]  /*0a70*/  LDS R31, [R21+0x380] ;  /* 0x00038000151f7984 */ /* 0x000fe40000000800 */
[----:B------:R-:W-:Y:S02]  /*0a80*/  FFMA R34, R34, R9, R15 ;  /* 0x0000000922227223 */ /* 0x000fe4000000000f */
[----:B------:R-:W0:Y:S02]  /*0a90*/  LDS R9, [R21+0x2c0] ;  /* 0x0002c00015097984 */ /* 0x000e240000000800 */
[----:B---3--:R-:W-:Y:S02]  /*0aa0*/  FFMA R10, R13, R10, R34 ;  /* 0x0000000a0d0a7223 */ /* 0x008fe40000000022 */
[----:B------:R-:W-:Y:S04]  /*0ab0*/  LDS R34, [R21+0x3c0] ;  /* 0x0003c00015227984 */ /* 0x000fe80000000800 */
[----:B------:R-:W1:Y:S01]  /*0ac0*/  LDS.128 R12, [R5+0x30] ;  /* 0x00003000050c7984 */ /* 0x000e620000000c00 */
[----:B------:R-:W-:Y:S01]  /*0ad0*/  BAR.SYNC.DEFER_BLOCKING 0x0 ;  /* 0x0000000000007b1d */ /* 0x000fe20000010000 */
[----:B------:R-:W-:-:S05]  /*0ae0*/  IADD3 R29, PT, PT, R22, 0x30, RZ ;  /* 0x00000030161d7810 */ /* 0x000fca0007ffe0ff */
[----:B------:R-:W-:-:S06]  /*0af0*/  IMAD.WIDE.U32 R18, R29, 0x4, R18 ;  /* 0x000000041d127825 */ /* 0x000fcc00078e0012 */
[----:B------:R-:W2:Y:S04]  /*0b00*/  LDG.E R19, desc[UR8][R18.64] ;  /* 0x0000000812137981 */ /* 0x000ea8000c1e1900 */
[----:B------:R0:W3:Y:S02]  /*0b10*/  LDG.E R16, desc[UR8][R16.64] ;  /* 0x0000000810107981 */ /* 0x0000e4000c1e1900 */
[----:B0-----:R-:W-:-:S04]  /*0b20*/  FFMA R17, R9, R11, R10 ;  /* 0x0000000b09117223 */ /* 0x001fc8000000000a */
[----:B-1----:R-:W-:-:S04]  /*0b30*/  FFMA R33, R12, R33, R17 ;  /* 0x000000210c217223 */ /* 0x002fc80000000011 */
[----:B------:R-:W-:-:S04]  /*0b40*/  FFMA R36, R36, R13, R33 ;  /* 0x0000000d24247223 */ /* 0x000fc80000000021 */
[----:B------:R-:W-:-:S04]  /*0b50*/  FFMA R31, R31, R14, R36 ;  /* 0x0000000e1f1f7223 */ /* 0x000fc80000000024 */
[----:B------:R-:W-:Y:S01]  /*0b60*/  FFMA R17, R34, R15, R31 ;  /* 0x0000000f22117223 */ /* 0x000fe2000000001f */
[----:B------:R-:W-:-:S04]  /*0b70*/  IADD3 R23, PT, PT, R23, 0x4, RZ ;  /* 0x0000000417177810 */ /* 0x000fc80007ffe0ff */
[----:B------:R-:W-:Y:S01]  /*0b80*/  ISETP.NE.AND P0, PT, R23, RZ, PT ;  /* 0x000000ff1700720c */ /* 0x000fe20003f05270 */
[----:B------:R-:W-:Y:S01]  /*0b90*/  UIADD3 UR4, UPT, UPT, UR4, 0x40, URZ ;  /* 0x0000004004047890 */ /* 0x000fe2000fffe0ff */
[----:B------:R-:W-:Y:S02]  /*0ba0*/  IADD3 R22, PT, PT, R22, 0x40, RZ ;  /* 0x0000004016167810 */ /* 0x000fe40007ffe0ff */
[C---:B------:R-:W-:Y:S02]  /*0bb0*/  LEA R32, R3.reuse, R32, 0x6 ;  /* 0x0000002003207211 */ /* 0x040fe400078e30ff */
[C---:B------:R-:W-:Y:S02]  /*0bc0*/  LEA R30, R3.reuse, R30, 0x6 ;  /* 0x0000001e031e7211 */ /* 0x040fe400078e30ff */
[C---:B------:R-:W-:Y:S02]  /*0bd0*/  LEA R28, R3.reuse, R28, 0x6 ;  /* 0x0000001c031c7211 */ /* 0x040fe400078e30ff */
[----:B------:R-:W-:Y:S01]  /*0be0*/  LEA R26, R3, R26, 0x6 ;  /* 0x0000001a031a7211 */ /* 0x000fe200078e30ff */
[----:B--2---:R-:W-:Y:S04]  /*0bf0*/  STS [R20], R19 ;  /* 0x0000001314007388 */ /* 0x004fe80000000800 */
[----:B---3--:R-:W-:Y:S01]  /*0c00*/  STS [R7], R16 ;  /* 0x0000001007007388 */ /* 0x008fe20000000800 */
[----:B------:R-:W-:Y:S06]  /*0c10*/  BAR.SYNC.DEFER_BLOCKING 0x0 ;  /* 0x0000000000007b1d */ /* 0x000fec0000010000 */
[----:B------:R-:W-:Y:S04]  /*0c20*/  LDS R29, [R21] ;  /* 0x00000000151d7984 */ /* 0x000fe80000000800 */
[----:B------:R-:W0:Y:S04]  /*0c30*/  LDS.128 R8, [R5] ;  /* 0x0000000005087984 */ /* 0x000e280000000c00 */
[----:B------:R-:W1:Y:S04]  /*0c40*/  LDS R35, [R21+0x40] ;  /* 0x0000400015237984 */ /* 0x000e680000000800 */
[----:B------:R-:W2:Y:S04]  /*0c50*/  LDS R37, [R21+0x80] ;  /* 0x0000800015257984 */ /* 0x000ea80000000800 */
[----:B------:R-:W3:Y:S04]  /*0c60*/  LDS R36, [R21+0xc0] ;  /* 0x0000c00015247984 */ /* 0x000ee80000000800 */
[----:B------:R-:W-:Y:S04]  /*0c70*/  LDS R31, [R21+0x100] ;  /* 0x00010000151f7984 */ /* 0x000fe80000000800 */
[----:B------:R-:W4:Y:S04]  /*0c80*/  LDS.128 R12, [R5+0x10] ;  /* 0x00001000050c7984 */ /* 0x000f280000000c00 */
[----:B------:R-:W5:Y:S04]  /*0c90*/  LDS R34, [R21+0x140] ;  /* 0x0001400015227984 */ /* 0x000f680000000800 */
[----:B------:R-:W5:Y:S01]  /*0ca0*/  LDS R33, [R21+0x180] ;  /* 0x0001800015217984 */ /* 0x000f620000000800 */
[----:B0-----:R-:W-:-:S03]  /*0cb0*/  FFMA R8, R8, R29, R17 ;  /* 0x0000001d08087223 */ /* 0x001fc60000000011 */
[----:B------:R-:W-:Y:S01]  /*0cc0*/  LDS R29, [R21+0x200] ;  /* 0x00020000151d7984 */ /* 0x000fe20000000800 */
[----:B-1----:R-:W-:-:S03]  /*0cd0*/  FFMA R16, R35, R9, R8 ;  /* 0x0000000923107223 */ /* 0x002fc60000000008 */
[----:B------:R-:W0:Y:S01]  /*0ce0*/  LDS R8, [R21+0x1c0] ;  /* 0x0001c00015087984 */ /* 0x000e220000000800 */
[----:B--2---:R-:W-:-:S03]  /*0cf0*/  FFMA R37, R37, R10, R16 ;  /* 0x0000000a25257223 */ /* 0x004fc60000000010 */
[----:B------:R-:W1:Y:S01]  /*0d00*/  LDS.128 R16, [R5+0x20] ;  /* 0x0000200005107984 */ /* 0x000e620000000c00 */
[----:B---3--:R-:W-:-:S04]  /*0d10*/  FFMA R11, R36, R11, R37 ;  /* 0x0000000b240b7223 */ /* 0x008fc80000000025 */
[----:B----4-:R-:W-:Y:S02]  /*0d20*/  FFMA R11, R12, R31, R11 ;  /* 0x0000001f0c0b7223 */ /* 0x010fe4000000000b */
[----:B------:R-:W2:Y:S02]  /*0d30*/  LDS R12, [R21+0x240] ;  /* 0x00024000150c7984 */ /* 0x000ea40000000800 */
[----:B-----5:R-:W-:Y:S02]  /*0d40*/  FFMA R34, R34, R13, R11 ;  /* 0x0000000d22227223 */ /* 0x020fe4000000000b */
[----:B------:R-:W3:Y:S02]  /*0d50*/  LDS R13, [R21+0x280] ;  /* 0x00028000150d7984 */ /* 0x000ee40000000800 */
[----:B------:R-:W-:Y:S02]  /*0d60*/  FFMA R33, R33, R14, R34 ;  /* 0x0000000e21217223 */ /* 0x000fe40000000022 */
[----:B------:R-:W4:Y:S04]  /*0d70*/  LDS R14, [R21+0x2c0] ;  /* 0x0002c000150e7984 */ /* 0x000f280000000800 */
[----:B------:R-:W-:Y:S01]  /*0d80*/  LDS R34, [R21+0x340] ;  /* 0x0003400015227984 */ /* 0x000fe20000000800 */
[----:B0-----:R-:W-:-:S03]  /*0d90*/  FFMA R33, R8, R15, R33 ;  /* 0x0000000f08217223 */ /* 0x001fc60000000021 */
[----:B------:R-:W-:Y:S04]  /*0da0*/  LDS R15, [R21+0x300] ;  /* 0x00030000150f7984 */ /* 0x000fe80000000800 */
[----:B------:R-:W0:Y:S01]  /*0db0*/  LDS.128 R8, [R5+0x30] ;  /* 0x0000300005087984 */ /* 0x000e220000000c00 */
[----:B-1----:R-:W-:-:S03]  /*0dc0*/  FFMA R33, R16, R29, R33 ;  /* 0x0000001d10217223 */ /* 0x002fc60000000021 */
[----:B------:R-:W1:Y:S04]  /*0dd0*/  LDS R29, [R21+0x380] ;  /* 0x00038000151d7984 */ /* 0x000e680000000800 */
[----:B------:R-:W5:Y:S01]  /*0de0*/  LDS R16, [R21+0x3c0] ;  /* 0x0003c00015107984 */ /* 0x000f620000000800 */
[----:B--2---:R-:W-:-:S04]  /*0df0*/  FFMA R12, R12, R17, R33 ;  /* 0x000000110c0c7223 */ /* 0x004fc80000000021 */
[----:B---3--:R-:W-:-:S04]  /*0e00*/  FFMA R13, R13, R18, R12 ;  /* 0x000000120d0d7223 */ /* 0x008fc8000000000c */
[----:B----4-:R-:W-:-:S04]  /*0e10*/  FFMA R13, R14, R19, R13 ;  /* 0x000000130e0d7223 */ /* 0x010fc8000000000d */
[----:B0-----:R-:W-:-:S04]  /*0e20*/  FFMA R13, R8, R15, R13 ;  /* 0x0000000f080d7223 */ /* 0x001fc8000000000d */
[----:B------:R-:W-:-:S04]  /*0e30*/  FFMA R34, R34, R9, R13 ;  /* 0x0000000922227223 */ /* 0x000fc8000000000d */
[----:B-1----:R-:W-:-:S04]  /*0e40*/  FFMA R29, R29, R10, R34 ;  /* 0x0000000a1d1d7223 */ /* 0x002fc80000000022 */
[----:B-----5:R-:W-:Y:S01]  /*0e50*/  FFMA R29, R16, R11, R29 ;  /* 0x0000000b101d7223 */ /* 0x020fe2000000001d */
[----:B------:R-:W-:Y:S06]  /*0e60*/  BAR.SYNC.DEFER_BLOCKING 0x0 ;  /* 0x0000000000007b1d */ /* 0x000fec0000010000 */
[----:B------:R-:W-:Y:S05]  /*0e70*/  @P0 BRA `(.L_x_2) ;  /* 0xfffffff400080947 */ /* 0x000fea000383ffff */
[----:B------:R-:W-:-:S12]  /*0e80*/  UIADD3 UR4, UPT, UPT, UR4, -0x20, URZ ;  /* 0xffffffe004047890 */ /* 0x000fd8000fffe0ff */
.L_x_1:
[----:B------:R-:W-:-:S13]  /*0e90*/  LOP3.LUT P0, R25, R25, 0x3, RZ, 0xc0, !PT ;  /* 0x0000000319197812 */ /* 0x000fda000780c0ff */
[----:B------:R-:W-:Y:S05]  /*0ea0*/  @!P0 BRA `(.L_x_0) ;  /* 0x0000000800808947 */ /* 0x000fea0003800000 */
[----:B------:R-:W-:Y:S02]  /*0eb0*/  ISETP.NE.AND P1, PT, R25, 0x1, PT ;  /* 0x000000011900780c */ /* 0x000fe40003f25270 */
[----:B------:R-:W-:-:S11]  /*0ec0*/  LOP3.LUT P0, RZ, R27, 0x10, RZ, 0xc0, !PT ;  /* 0x000000101bff7812 */ /* 0x000fd6000780c0ff */
[----:B------:R-:W-:Y:S05]  /*0ed0*/  @!P1 BRA `(.L_x_3) ;  /* 0x0000000400989947 */ /* 0x000fea0003800000 */
[----:B------:R-:W0:Y:S01]  /*0ee0*/  LDC.64 R16, c[0x0][0x380] ;  /* 0x0000e000ff107b82 */ /* 0x000e220000000a00 */
[----:B------:R-:W-:Y:S02]  /*0ef0*/  IADD3 R20, PT, PT, R2, UR4, RZ ;  /* 0x0000000402147c10 */ /* 0x000fe4000fffe0ff */
[----:B------:R-:W-:-:S03]  /*0f00*/  IADD3 R21, PT, PT, R4, UR4, RZ ;  /* 0x0000000404157c10 */ /* 0x000fc6000fffe0ff */
[----:B------:R-:W-:Y:S02]  /*0f10*/  IMAD R13, R20, R3, R24 ;  /* 0x00000003140d7224 */ /* 0x000fe400078e0218 */
[----:B------:R-:W1:Y:S01]  /*0f20*/  LDC.64 R18, c[0x0][0x388] ;  /* 0x0000e200ff127b82 */ /* 0x000e620000000a00 */
[----:B0-----:R-:W-:-:S05]  /*0f30*/  IMAD.WIDE.U32 R8, R21, 0x4, R16 ;  /* 0x0000000415087825 */ /* 0x001fca00078e0010 */
[----:B------:R-:W2:Y:S01]  /*0f40*/  LDG.E R26, desc[UR8][R8.64] ;  /* 0x00000008081a7981 */ /* 0x000ea2000c1e1900 */
[----:B-1----:R-:W-:-:S05]  /*0f50*/  IMAD.WIDE.U32 R12, R13, 0x4, R18 ;  /* 0x000000040d0c7825 */ /* 0x002fca00078e0012 */
[----:B------:R-:W3:Y:S01]  /*0f60*/  LDG.E R28, desc[UR8][R12.64] ;  /* 0x000000080c1c7981 */ /* 0x000ee2000c1e1900 */
[----:B------:R-:W-:-:S04]  /*0f70*/  UIADD3 UR7, UPT, UPT, UR5, 0x400, URZ ;  /* 0x0000040005077890 */ /* 0x000fc8000fffe0ff */
[----:B------:R-:W-:Y:S01]  /*0f80*/  ULEA UR7, UR6, UR7, 0x18 ;  /* 0x0000000706077291 */ /* 0x000fe2000f8ec0ff */
[----:B------:R-:W-:-:S05]  /*0f90*/  LEA R35, R0, R5, 0x2 ;  /* 0x0000000500237211 */ /* 0x000fca00078e10ff */
[----:B------:R-:W-:-:S04]  /*0fa0*/  LEA R7, R0, UR7, 0x2 ;  /* 0x0000000700077c11 */ /* 0x000fc8000f8e10ff */
[----:B------:R-:W-:Y:S02]  /*0fb0*/  LEA R27, R2, R7, 0x6 ;  /* 0x00000007021b7211 */ /* 0x000fe400078e30ff */
[----:B------:R-:W-:Y:S02]  /*0fc0*/  IADD3 R20, PT, PT, R20, 0x10, RZ ;  /* 0x0000001014147810 */ /* 0x000fe40007ffe0ff */
[----:B------:R-:W-:-:S05]  /*0fd0*/  IADD3 R21, PT, PT, R21, 0x10, RZ ;  /* 0x0000001015157810 */ /* 0x000fca0007ffe0ff */
        /* <DEDUP_REMOVED lines=12> */
[----:B------:R-:W5:Y:S04]  /*10a0*/  LDS R23, [R7+0x180] ;  /* 0x0001800007177984 */ /* 0x000f680000000800 */
[----:B------:R-:W-:Y:S04]  /*10b0*/  LDS R37, [R7+0x280] ;  /* 0x0002800007257984 */ /* 0x000fe80000000800 */
[----:B------:R-:W-:Y:S01]  /*10c0*/  LDS R34, [R7+0x340] ;  /* 0x0003400007227984 */ /* 0x000fe20000000800 */
[----:B0-----:R-:W-:-:S03]  /*10d0*/  FFMA R8, R8, R25, R29 ;  /* 0x0000001908087223 */ /* 0x001fc6000000001d */
[----:B------:R-:W-:Y:S01]  /*10e0*/  LDS R28, [R7+0x3c0] ;  /* 0x0003c000071c7984 */ /* 0x000fe20000000800 */
[----:B-1----:R-:W-:-:S03]  /*10f0*/  FFMA R9, R31, R9, R8 ;  /* 0x000000091f097223 */ /* 0x002fc60000000008 */
[----:B------:R-:W-:Y:S01]  /*1100*/  LDS R29, [R7+0x200] ;  /* 0x00020000071d7984 */ /* 0x000fe20000000800 */
[----:B--2---:R-:W-:-:S03]  /*1110*/  FFMA R10, R30, R10, R9 ;  /* 0x0000000a1e0a7223 */ /* 0x004fc60000000009 */
[----:B------:R-:W-:Y:S01]  /*1120*/  LDS R31, [R7+0x300] ;  /* 0x00030000071f7984 */ /* 0x000fe20000000800 */
[----:B---3--:R-:W-:Y:S01]  /*1130*/  FFMA R11, R33, R11, R10 ;  /* 0x0000000b210b7223 */ /* 0x008fe2000000000a */
[----:B------:R-:W-:Y:S02]  /*1140*/  IMAD R9, R20, R3, R24 ;  /* 0x0000000314097224 */ /* 0x000fe400078e0218 */
[----:B------:R-:W0:Y:S04]  /*1150*/  LDS R30, [R7+0x1c0] ;  /* 0x0001c000071e7984 */ /* 0x000e280000000800 */
[----:B------:R-:W-:Y:S01]  /*1160*/  LDS R33, [R7+0x380] ;  /* 0x0003800007217984 */ /* 0x000fe20000000800 */
[----:B----4-:R-:W-:-:S03]  /*1170*/  FFMA R11, R12, R32, R11 ;  /* 0x000000200c0b7223 */ /* 0x010fc6000000000b */
[----:B------:R-:W-:Y:S01]  /*1180*/  LDS R32, [R7+0x2c0] ;  /* 0x0002c00007207984 */ /* 0x000fe20000000800 */
[----:B-----5:R-:W-:Y:S01]  /*1190*/  FFMA R22, R22, R13, R11 ;  /* 0x0000000d16167223 */ /* 0x020fe2000000000b */
[----:B------:R-:W-:Y:S02]  /*11a0*/  IMAD.WIDE.U32 R12, R9, 0x4, R18 ;  /* 0x00000004090c7825 */ /* 0x000fe400078e0012 */
[----:B------:R-:W-:Y:S02]  /*11b0*/  LDS.128 R8, [R5+0x30] ;  /* 0x0000300005087984 */ /* 0x000fe40000000c00 */
[----:B------:R-:W-:Y:S02]  /*11c0*/  FFMA R26, R23, R14, R22 ;  /* 0x0000000e171a7223 */ /* 0x000fe40000000016 */
[----:B------:R-:W-:Y:S04]  /*11d0*/  LDS R14, [R7+0x240] ;  /* 0x00024000070e7984 */ /* 0x000fe80000000800 */
[----:B------:R-:W1:Y:S01]  /*11e0*/  LDS.128 R20, [R5+0x20] ;  /* 0x0000200005147984 */ /* 0x000e620000000c00 */
[----:B------:R-:W-:Y:S06]  /*11f0*/  BAR.SYNC.DEFER_BLOCKING 0x0 ;  /* 0x0000000000007b1d */ /* 0x000fec0000010000 */
[----:B------:R-:W2:Y:S04]  /*1200*/  LDG.E R36, desc[UR8][R16.64] ;  /* 0x0000000810247981 */ /* 0x000ea8000c1e1900 */
[----:B------:R-:W3:Y:S01]  /*1210*/  LDG.E R12, desc[UR8][R12.64] ;  /* 0x000000080c0c7981 */ /* 0x000ee2000c1e1900 */
[----:B0-----:R-:W-:-:S04]  /*1220*/  FFMA R15, R30, R15, R26 ;  /* 0x0000000f1e0f7223 */ /* 0x001fc8000000001a */
[----:B-1----:R-:W-:-:S04]  /*1230*/  FFMA R15, R20, R29, R15 ;  /* 0x0000001d140f7223 */ /* 0x002fc8000000000f */
[----:B------:R-:W-:-:S04]  /*1240*/  FFMA R14, R14, R21, R15 ;  /* 0x000000150e0e7223 */ /* 0x000fc8000000000f */
[----:B------:R-:W-:-:S04]  /*1250*/  FFMA R37, R37, R22, R14 ;  /* 0x0000001625257223 */ /* 0x000fc8000000000e */
[----:B------:R-:W-:-:S04]  /*1260*/  FFMA R23, R32, R23, R37 ;  /* 0x0000001720177223 */ /* 0x000fc80000000025 */
[----:B------:R-:W-:-:S04]  /*1270*/  FFMA R23, R8, R31, R23 ;  /* 0x0000001f08177223 */ /* 0x000fc80000000017 */
[----:B------:R-:W-:-:S04]  /*1280*/  FFMA R8, R34, R9, R23 ;  /* 0x0000000922087223 */ /* 0x000fc80000000017 */
[----:B------:R-:W-:-:S04]  /*1290*/  FFMA R9, R33, R10, R8 ;  /* 0x0000000a21097223 */ /* 0x000fc80000000008 */
[----:B------:R-:W-:Y:S01]  /*12a0*/  FFMA R9, R28, R11, R9 ;  /* 0x0000000b1c097223 */ /* 0x000fe20000000009 */
[----:B------:R-:W-:Y:S01]  /*12b0*/  UIADD3 UR4, UPT, UPT, UR4, 0x20, URZ ;  /* 0x0000002004047890 */ /* 0x000fe2000fffe0ff */
        /* <DEDUP_REMOVED lines=12> */
[----:B------:R-:W5:Y:S04]  /*1380*/  LDS R34, [R7+0x1c0] ;  /* 0x0001c00007227984 */ /* 0x000f680000000800 */
[----:B------:R-:W-:Y:S04]  /*1390*/  LDS R33, [R7+0x200] ;  /* 0x0002000007217984 */ /* 0x000fe80000000800 */
[----:B------:R-:W5:Y:S01]  /*13a0*/  LDS.128 R20, [R5+0x20] ;  /* 0x0000200005147984 */ /* 0x000f620000000c00 */
[----:B0-----:R-:W-:-:S03]  /*13b0*/  FFMA R9, R16, R25, R9 ;  /* 0x0000001910097223 */ /* 0x001fc60000000009 */
[----:B------:R-:W0:Y:S01]  /*13c0*/  LDS R28, [R7+0x240] ;  /* 0x00024000071c7984 */ /* 0x000e220000000800 */
[----:B-1----:R-:W-:-:S03]  /*13d0*/  FFMA R30, R30, R17, R9 ;  /* 0x000000111e1e7223 */ /* 0x002fc60000000009 */
[----:B------:R-:W1:Y:S01]  /*13e0*/  LDS R25, [R7+0x280] ;  /* 0x0002800007197984 */ /* 0x000e620000000800 */
[----:B--2---:R-:W-:-:S03]  /*13f0*/  FFMA R29, R29, R18, R30 ;  /* 0x000000121d1d7223 */ /* 0x004fc6000000001e */
[----:B------:R-:W2:Y:S01]  /*1400*/  LDS R16, [R7+0x2c0] ;  /* 0x0002c00007107984 */ /* 0x000ea20000000800 */
[----:B---3--:R-:W-:-:S03]  /*1410*/  FFMA R19, R26, R19, R29 ;  /* 0x000000131a137223 */ /* 0x008fc6000000001d */
[----:B------:R-:W-:Y:S04]  /*1420*/  LDS R17, [R7+0x300] ;  /* 0x0003000007117984 */ /* 0x000fe80000000800 */
[----:B------:R-:W3:Y:S01]  /*1430*/  LDS.128 R8, [R5+0x30] ;  /* 0x0000300005087984 */ /* 0x000ee20000000c00 */
[----:B----4-:R-:W-:-:S03]  /*1440*/  FFMA R27, R12, R27, R19 ;  /* 0x0000001b0c1b7223 */ /* 0x010fc60000000013 */
[----:B------:R-:W4:Y:S04]  /*1450*/  LDS R18, [R7+0x340] ;  /* 0x0003400007127984 */ /* 0x000f280000000800 */
[----:B------:R-:W4:Y:S01]  /*1460*/  LDS R19, [R7+0x380] ;  /* 0x0003800007137984 */ /* 0x000f220000000800 */
[----:B-----5:R-:W-:-:S03]  /*1470*/  FFMA R32, R32, R13, R27 ;  /* 0x0000000d20207223 */ /* 0x020fc6000000001b */
[----:B------:R-:W5:Y:S01]  /*1480*/  LDS R29, [R7+0x3c0] ;  /* 0x0003c000071d7984 */ /* 0x000f620000000800 */
[----:B------:R-:W-:-:S04]  /*1490*/  FFMA R31, R31, R14, R32 ;  /* 0x0000000e1f1f7223 */ /* 0x000fc80000000020 */
[----:B------:R-:W-:-:S04]  /*14a0*/  FFMA R15, R34, R15, R31 ;  /* 0x0000000f220f7223 */ /* 0x000fc8000000001f */
[----:B------:R-:W-:-:S04]  /*14b0*/  FFMA R15, R20, R33, R15 ;  /* 0x00000021140f7223 */ /* 0x000fc8000000000f */
[----:B0-----:R-:W-:-:S04]  /*14c0*/  FFMA R28, R28, R21, R15 ;  /* 0x000000151c1c7223 */ /* 0x001fc8000000000f */
[----:B-1----:R-:W-:-:S04]  /*14d0*/  FFMA R25, R25, R22, R28 ;  /* 0x0000001619197223 */ /* 0x002fc8000000001c */
[----:B--2---:R-:W-:-:S04]  /*14e0*/  FFMA R23, R16, R23, R25 ;  /* 0x0000001710177223 */ /* 0x004fc80000000019 */
[----:B---3--:R-:W-:-:S04]  /*14f0*/  FFMA R17, R8, R17, R23 ;  /* 0x0000001108117223 */ /* 0x008fc80000000017 */
[----:B----4-:R-:W-:-:S04]  /*1500*/  FFMA R18, R18, R9, R17 ;  /* 0x0000000912127223 */ /* 0x010fc80000000011 */
[----:B------:R-:W-:-:S04]  /*1510*/  FFMA R10, R19, R10, R18 ;  /* 0x0000000a130a7223 */ /* 0x000fc80000000012 */
[----:B-----5:R-:W-:Y:S01]  /*1520*/  FFMA R29, R29, R11, R10 ;  /* 0x0000000b1d1d7223 */ /* 0x020fe2000000000a */
[----:B------:R-:W-:Y:S06]  /*1530*/  BAR.SYNC.DEFER_BLOCKING 0x0 ;  /* 0x0000000000007b1d */ /* 0x000fec0000010000 */
.L_x_3:
[----:B------:R-:W-:Y:S05]  /*1540*/  @P0 BRA `(.L_x_0) ;  /* 0x0000000000d80947 */ /* 0x000fea0003800000 */
[----:B------:R-:W0:Y:S01]  /*1550*/  LDC.64 R8, c[0x0][0x380] ;  /* 0x0000e000ff087b82 */ /* 0x000e220000000a00 */
[----:B------:R-:W-:Y:S02]  /*1560*/  IADD3 R10, PT, PT, R2, UR4, RZ ;  /* 0x00000004020a7c10 */ /* 0x000fe4000fffe0ff */
[----:B------:R-:W-:-:S03]  /*1570*/  IADD3 R7, PT, PT, R4, UR4, RZ ;  /* 0x0000000404077c10 */ /* 0x000fc6000fffe0ff */
[----:B------:R-:W-:Y:S02]  /*1580*/  IMAD R11, R10, R3, R24 ;  /* 0x000000030a0b7224 */ /* 0x000fe400078e0218 */
[----:B------:R-:W1:Y:S01]  /*1590*/  LDC.64 R12, c[0x0][0x388] ;  /* 0x0000e200ff0c7b82 */ /* 0x000e620000000a00 */
[----:B0-----:R-:W-:-:S05]  /*15a0*/  IMAD.WIDE.U32 R8, R7, 0x4, R8 ;  /* 0x0000000407087825 */ /* 0x001fca00078e0008 */
[----:B------:R-:W2:Y:S01]  /*15b0*/  LDG.E R4, desc[UR8][R8.64] ;  /* 0x0000000808047981 */ /* 0x000ea2000c1e1900 */
[----:B-1----:R-:W-:-:S06]  /*15c0*/  IMAD.WIDE.U32 R12, R11, 0x4, R12 ;  /* 0x000000040b0c7825 */ /* 0x002fcc00078e000c */
[----:B------:R-:W3:Y:S01]  /*15d0*/  LDG.E R12, desc[UR8][R12.64] ;  /* 0x000000080c0c7981 */ /* 0x000ee2000c1e1900 */
[----:B------:R-:W-:-:S04]  /*15e0*/  UIADD3 UR5, UPT, UPT, UR5, 0x400, URZ ;  /* 0x0000040005057890 */ /* 0x000fc8000fffe0ff */
[----:B------:R-:W-:Y:S01]  /*15f0*/  ULEA UR5, UR6, UR5, 0x18 ;  /* 0x0000000506057291 */ /* 0x000fe2000f8ec0ff */
[----:B------:R-:W-:-:S05]  /*1600*/  LEA R15, R0, R5, 0x2 ;  /* 0x00000005000f7211 */ /* 0x000fca00078e10ff */
[----:B------:R-:W-:-:S04]  /*1610*/  LEA R7, R0, UR5, 0x2 ;  /* 0x0000000500077c11 */ /* 0x000fc8000f8e10ff */
        /* <DEDUP_REMOVED lines=26> */
[----:B------:R-:W4:Y:S01]  /*17c0*/  LDS R10, [R7+0x340] ;  /* 0x00034000070a7984 */ /* 0x000f220000000800 */
[----:B-----5:R-:W-:-:S03]  /*17d0*/  FFMA R0, R0, R17, R11 ;  /* 0x0000001100007223 */ /* 0x020fc6000000000b */
[----:B------:R-:W5:Y:S04]  /*17e0*/  LDS R16, [R7+0x380] ;  /* 0x0003800007107984 */ /* 0x000f680000000800 */
        /* <DEDUP_REMOVED lines=9> */
[----:B-----5:R-:W-:-:S04]  /*1880*/  FFMA R16, R16, R22, R9 ;  /* 0x0000001610107223 */ /* 0x020fc80000000009 */
[----:B------:R-:W-:Y:S01]  /*1890*/  FFMA R29, R11, R23, R16 ;  /* 0x000000170b1d7223 */ /* 0x000fe20000000010 */
[----:B------:R-:W-:Y:S06]  /*18a0*/  BAR.SYNC.DEFER_BLOCKING 0x0 ;  /* 0x0000000000007b1d */ /* 0x000fec0000010000 */
.L_x_0:
[----:B------:R-:W0:Y:S01]  /*18b0*/  LDC.64 R4, c[0x0][0x390] ;  /* 0x0000e400ff047b82 */ /* 0x000e220000000a00 */
[----:B------:R-:W-:-:S04]  /*18c0*/  IMAD R3, R6, R3, R24 ;  /* 0x0000000306037224 */ /* 0x000fc800078e0218 */
[----:B0-----:R-:W-:-:S05]  /*18d0*/  IMAD.WIDE.U32 R2, R3, 0x4, R4 ;  /* 0x0000000403027825 */ /* 0x001fca00078e0004 */
[----:B------:R-:W-:Y:S01]  /*18e0*/  STG.E desc[UR8][R2.64], R29 ;  /* 0x0000001d02007986 */ /* 0x000fe2000c101908 */
[----:B------:R-:W-:Y:S05]  /*18f0*/  EXIT ;  /* 0x000000000000794d */ /* 0x000fea0003800000 */
.L_x_4:
[----:B------:R-:W-:-:S00]  /*1900*/  BRA `(.L_x_4) ;  /* 0xfffffffc00fc7947 */ /* 0x000fc0000383ffff */
[----:B------:R-:W-:-:S00]  /*1910*/  NOP ;  /* 0x0000000000007918 */ /* 0x000fc00000000000 */
        /* <DEDUP_REMOVED lines=14> */
.L_x_10:


//--------------------- .text._Z12matmul_naivePfS_S_i --------------------------
	.section	.text._Z12matmul_naivePfS_S_i,"ax",@progbits
	.align	128
        .global         _Z12matmul_naivePfS_S_i
        .type           _Z12matmul_naivePfS_S_i,@function
        .size           _Z12matmul_naivePfS_S_i,(.L_x_11 - _Z12matmul_naivePfS_S_i)
        .other          _Z12matmul_naivePfS_S_i,@"STO_CUDA_ENTRY STV_DEFAULT"
_Z12matmul_naivePfS_S_i:
.text._Z12matmul_naivePfS_S_i:
[----:B------:R-:W-:Y:S08]  /*0000*/  LDC R1, c[0x0][0x37c] ;  /* 0x0000df00ff017b82 */ /* 0x000ff00000000800 */
[----:B------:R-:W0:Y:S01]  /*0010*/  LDC R0, c[0x0][0x398] ;  /* 0x0000e600ff007b82 */ /* 0x000e220000000800 */
[----:B------:R-:W1:Y:S01]  /*0020*/  S2R R5, SR_TID.Y ;  /* 0x0000000000057919 */ /* 0x000e620000002200 */
[----:B------:R-:W2:Y:S01]  /*0030*/  LDCU UR5, c[0x0][0x360] ;  /* 0x00006c00ff0577ac */ /* 0x000ea20008000800 */
[----:B------:R-:W-:Y:S01]  /*0040*/  HFMA2 R26, -RZ, RZ, 0, 0 ;  /* 0x00000000ff1a7431 */ /* 0x000fe200000001ff */
[----:B------:R-:W3:Y:S01]  /*0050*/  S2R R3, SR_TID.X ;  /* 0x0000000000037919 */ /* 0x000ee20000002100 */
[----:B------:R-:W4:Y:S03]  /*0060*/  LDCU.64 UR6, c[0x0][0x358] ;  /* 0x00006b00ff0677ac */ /* 0x000f260008000a00 */
[----:B------:R-:W2:Y:S08]  /*0070*/  S2UR UR4, SR_CTAID.X ;  /* 0x00000000000479c3 */ /* 0x000eb00000002500 */
[----:B------:R-:W1:Y:S08]  /*0080*/  S2UR UR8, SR_CTAID.Y ;  /* 0x00000000000879c3 */ /* 0x000e700000002600 */
[----:B------:R-:W1:Y:S01]  /*0090*/  LDC R2, c[0x0][0x364] ;  /* 0x0000d900ff027b82 */ /* 0x000e620000000800 */
[----:B0-----:R-:W-:Y:S01]  /*00a0*/  ISETP.GE.AND P0, PT, R0, 0x1, PT ;  /* 0x000000010000780c */ /* 0x001fe20003f06270 */
[----:B--2---:R-:W-:-:S06]  /*00b0*/  UIMAD UR4, UR4, UR5, URZ ;  /* 0x00000005040472a4 */ /* 0x004fcc000f8e02ff */
[----:B---3--:R-:W-:Y:S01]  /*00c0*/  IADD3 R4, PT, PT, R3, UR4, RZ ;  /* 0x0000000403047c10 */ /* 0x008fe2000fffe0ff */
[----:B-1----:R-:W-:-:S05]  /*00d0*/  IMAD R2, R2, UR8, R5 ;  /* 0x0000000802027c24 */ /* 0x002fca000f8e0205 */
[----:B----4-:R-:W-:Y:S05]  /*00e0*/  @!P0 BRA `(.L_x_5) ;  /* 0x0000000800448947 */ /* 0x010fea0003800000 */
[C---:B------:R-:W-:Y:S02]  /*00f0*/  ISETP.GE.U32.AND P1, PT, R0.reuse, 0x8, PT ;  /* 0x000000080000780c */ /* 0x040fe40003f26070 */
[----:B------:R-:W-:Y:S02]  /*0100*/  LOP3.LUT R5, R0, 0x7, RZ, 0xc0, !PT ;  /* 0x0000000700057812 */ /* 0x000fe400078ec0ff */
[----:B------:R-:W-:Y:S02]  /*0110*/  MOV R26, RZ ;  /* 0x000000ff001a7202 */ /* 0x000fe40000000f00 */
[----:B------:R-:W-:Y:S02]  /*0120*/  ISETP.NE.AND P0, PT, R5, RZ, PT ;  /* 0x000000ff0500720c */ /* 0x000fe40003f05270 */
[----:B------:R-:W-:-:S05]  /*0130*/  MOV R6, RZ ;  /* 0x000000ff00067202 */ /* 0x000fca0000000f00 */
[----:B------:R-:W-:Y:S06]  /*0140*/  @!P1 BRA `(.L_x_6) ;  /* 0x0000000400249947 */ /* 0x000fec0003800000 */
[C---:B------:R-:W-:Y:S01]  /*0150*/  LOP3.LUT R6, R0.reuse, 0x7ffffff8, RZ, 0xc0, !PT ;  /* 0x7ffffff800067812 */ /* 0x040fe200078ec0ff */
[C-C-:B------:R-:W-:Y:S01]  /*0160*/  IMAD R8, R0.reuse, 0x3, R4.reuse ;  /* 0x0000000300087824 */ /* 0x140fe200078e0204 */
[C---:B------:R-:W-:Y:S01]  /*0170*/  IADD3 R3, PT, PT, R0.reuse, UR4, R3 ;  /* 0x0000000400037c10 */ /* 0x040fe2000fffe003 */
[C-C-:B------:R-:W-:Y:S01]  /*0180*/  IMAD R10, R0.reuse, 0x5, R4.reuse ;  /* 0x00000005000a7824 */ /* 0x140fe200078e0204 */
[CC--:B------:R-:W-:Y:S01]  /*0190*/  LEA R7, R0.reuse, R4.reuse, 0x1 ;  /* 0x0000000400077211 */ /* 0x0c0fe200078e08ff */
[C-C-:B------:R-:W-:Y:S01]  /*01a0*/  IMAD R11, R0.reuse, 0x6, R4.reuse ;  /* 0x00000006000b7824 */ /* 0x140fe200078e0204 */
[C---:B------:R-:W-:Y:S01]  /*01b0*/  LEA R9, R0.reuse, R4, 0x2 ;  /* 0x0000000400097211 */ /* 0x040fe200078e10ff */
[----:B------:R-:W-:Y:S01]  /*01c0*/  IMAD R18, R0, 0x7, R4 ;  /* 0x0000000700127824 */ /* 0x000fe200078e0204 */
[----:B------:R-:W-:Y:S01]  /*01d0*/  MOV R26, RZ ;  /* 0x000000ff001a7202 */ /* 0x000fe20000000f00 */
[----:B------:R-:W-:Y:S01]  /*01e0*/  IMAD R20, R2, R0, 0x3 ;  /* 0x0000000302147424 */ /* 0x000fe200078e0200 */
[----:B------:R-:W-:-:S02]  /*01f0*/  MOV R19, R4 ;  /* 0x0000000400137202 */ /* 0x000fc40000000f00 */
[----:B------:R-:W-:-:S07]  /*0200*/  IADD3 R21, PT, PT, -R6, RZ, RZ ;  /* 0x000000ff06157210 */ /* 0x000fce0007ffe1ff */
.L_x_7:
[----:B------:R-:W0:Y:S01]  /*0210*/  LDC.64 R12, c[0x0][0x380] ;  /* 0x0000e000ff0c7b82 */ /* 0x000e220000000a00 */
[C---:B------:R-:W-:Y:S02]  /*0220*/  IADD3 R25, PT, PT, R20.reuse, -0x3, RZ ;  /* 0xfffffffd14197810 */ /* 0x040fe40007ffe0ff */
[----:B------:R-:W-:-:S05]  /*0230*/  IADD3 R23, PT, PT, R20, -0x2, RZ ;  /* 0xfffffffe14177810 */ /* 0x000fca0007ffe0ff */
[----:B------:R-:W1:Y:S01]  /*0240*/  LDC.64 R14, c[0x0][0x388] ;  /* 0x0000e200ff0e7b82 */ /* 0x000e620000000a00 */
[----:B0-----:R-:W-:-:S04]  /*0250*/  IMAD.WIDE.U32 R24, R25, 0x4, R12 ;  /* 0x0000000419187825 */ /* 0x001fc800078e000c */
[----:B------:R-:W-:Y:S02]  /*0260*/  IMAD.WIDE.U32 R22, R23, 0x4, R12 ;  /* 0x0000000417167825 */ /* 0x000fe400078e000c */
[----:B------:R-:W2:Y:S02]  /*0270*/  LDG.E R25, desc[UR6][R24.64] ;  /* 0x0000000618197981 */ /* 0x000ea4000c1e1900 */
[--C-:B-1----:R-:W-:Y:S02]  /*0280*/  IMAD.WIDE.U32 R16, R19, 0x4, R14.reuse ;  /* 0x0000000413107825 */ /* 0x102fe400078e000e */
[----:B------:R-:W3:Y:S04]  /*0290*/  LDG.E R27, desc[UR6][R22.64] ;  /* 0x00000006161b7981 */ /* 0x000ee8000c1e1900 */
[----:B------:R0:W2:Y:S02]  /*02a0*/  LDG.E R29, desc[UR6][R16.64] ;  /* 0x00000006101d7981 */ /* 0x0000a4000c1e1900 */
[----:B0-----:R-:W-:-:S05]  /*02b0*/  IMAD.WIDE.U32 R16, R3, 0x4, R14 ;  /* 0x0000000403107825 */ /* 0x001fca00078e000e */
[----:B------:R0:W3:Y:S01]  /*02c0*/  LDG.E R28, desc[UR6][R16.64] ;  /* 0x00000006101c7981 */ /* 0x0000e2000c1e1900 */
[----:B------:R-:W-:-:S05]  /*02d0*/  IADD3 R23, PT, PT, R20, -0x1, RZ ;  /* 0xffffffff14177810 */ /* 0x000fca0007ffe0ff */
[----:B------:R-:W-:-:S04]  /*02e0*/  IMAD.WIDE.U32 R22, R23, 0x4, R12 ;  /* 0x0000000417167825 */ /* 0x000fc800078e000c */
[----:B0-----:R-:W-:-:S04]  /*02f0*/  IMAD.WIDE.U32 R16, R7, 0x4, R14 ;  /* 0x0000000407107825 */ /* 0x001fc800078e000e */
[----:B--2---:R-:W-:Y:S02]  /*0300*/  FFMA R29, R25, R29, R26 ;  /* 0x0000001d191d7223 */ /* 0x004fe4000000001a */
[----:B------:R0:W2:Y:S04]  /*0310*/  LDG.E R26, desc[UR6][R22.64] ;  /* 0x00000006161a7981 */ /* 0x0000a8000c1e1900 */
[----:B------:R1:W2:Y:S01]  /*0320*/  LDG.E R25, desc[UR6][R16.64] ;  /* 0x0000000610197981 */ /* 0x0002a2000c1e1900 */
[----:B0-----:R-:W-:-:S04]  /*0330*/  IMAD.WIDE.U32 R22, R20, 0x4, R12 ;  /* 0x0000000414167825 */ /* 0x001fc800078e000c */
[----:B-1----:R-:W-:-:S04]  /*0340*/  IMAD.WIDE.U32 R16, R8, 0x4, R14 ;  /* 0x0000000408107825 */ /* 0x002fc800078e000e */
[----:B---3--:R-:W-:Y:S01]  /*0350*/  FFMA R27, R27, R28, R29 ;  /* 0x0000001c1b1b7223 */ /* 0x008fe2000000001d */
[----:B------:R-:W3:Y:S04]  /*0360*/  LDG.E R24, desc[UR6][R22.64] ;  /* 0x0000000616187981 */ /* 0x000ee8000c1e1900 */
[----:B------:R0:W3:Y:S01]  /*0370*/  LDG.E R28, desc[UR6][R16.64] ;  /* 0x00000006101c7981 */ /* 0x0000e2000c1e1900 */
[----:B------:R-:W-:-:S05]  /*0380*/  IADD3 R29, PT, PT, R20, 0x2, RZ ;  /* 0x00000002141d7810 */ /* 0x000fca0007ffe0ff */
[----:B0-----:R-:W-:Y:S01]  /*0390*/  IMAD.WIDE.U32 R16, R29, 0x4, R12 ;  /* 0x000000041d107825 */ /* 0x001fe200078e000c */
[----:B------:R-:W-:-:S04]  /*03a0*/  IADD3 R29, PT, PT, R20, 0x3, RZ ;  /* 0x00000003141d7810 */ /* 0x000fc80007ffe0ff */
[----:B------:R0:W4:Y:S02]  /*03b0*/  LDG.E R23, desc[UR6][R16.64] ;  /* 0x0000000610177981 */ /* 0x000124000c1e1900 */
[----:B0-----:R-:W-:-:S04]  /*03c0*/  IMAD.WIDE.U32 R16, R10, 0x4, R14 ;  /* 0x000000040a107825 */ /* 0x001fc800078e000e */
[----:B--2---:R-:W-:Y:S01]  /*03d0*/  FFMA R25, R26, R25, R27 ;  /* 0x000000191a197223 */ /* 0x004fe2000000001b */
[----:B------:R-:W-:-:S03]  /*03e0*/  IADD3 R27, PT, PT, R20, 0x1, RZ ;  /* 0x00000001141b7810 */ /* 0x000fc60007ffe0ff */
[----:B---3--:R-:W-:Y:S02]  /*03f0*/  FFMA R22, R24, R28, R25 ;  /* 0x0000001c18167223 */ /* 0x008fe40000000019 */
[----:B------:R-:W-:-:S06]  /*0400*/  IMAD.WIDE.U32 R24, R27, 0x4, R12 ;  /* 0x000000041b187825 */ /* 0x000fcc00078e000c */
[----:B------:R-:W2:Y:S01]  /*0410*/  LDG.E R25, desc[UR6][R24.64] ;  /* 0x0000000618197981 */ /* 0x000ea2000c1e1900 */
[----:B------:R-:W-:-:S06]  /*0420*/  IMAD.WIDE.U32 R26, R9, 0x4, R14 ;  /* 0x00000004091a7825 */ /* 0x000fcc00078e000e */
[----:B------:R-:W2:Y:S04]  /*0430*/  LDG.E R26, desc[UR6][R26.64] ;  /* 0x000000061a1a7981 */ /* 0x000ea8000c1e1900 */
[----:B------:R0:W4:Y:S02]  /*0440*/  LDG.E R24, desc[UR6][R16.64] ;  /* 0x0000000610187981 */ /* 0x000124000c1e1900 */
[----:B0-----:R-:W-:Y:S01]  /*0450*/  IMAD.WIDE.U32 R16, R29, 0x4, R12 ;  /* 0x000000041d107825 */ /* 0x001fe200078e000c */
[----:B------:R-:W-:-:S05]  /*0460*/  IADD3 R29, PT, PT, R20, 0x4, RZ ;  /* 0x00000004141d7810 */ /* 0x000fca0007ffe0ff */
[----:B------:R-:W-:Y:S01]  /*0470*/  IMAD.WIDE.U32 R12, R29, 0x4, R12 ;  /* 0x000000041d0c7825 */ /* 0x000fe200078e000c */
[----:B------:R-:W3:Y:S04]  /*0480*/  LDG.E R16, desc[UR6][R16.64] ;  /* 0x0000000610107981 */ /* 0x000ee8000c1e1900 */
[----:B------:R0:W5:Y:S02]  /*0490*/  LDG.E R28, desc[UR6][R12.64] ;  /* 0x000000060c1c7981 */ /* 0x000164000c1e1900 */
[----:B0-----:R-:W-:-:S04]  /*04a0*/  IMAD.WIDE.U32 R12, R11, 0x4, R14 ;  /* 0x000000040b0c7825 */ /* 0x001fc800078e000e */
[----:B------:R-:W-:Y:S01]  /*04b0*/  IMAD.WIDE.U32 R14, R18, 0x4, R14 ;  /* 0x00000004120e7825 */ /* 0x000fe200078e000e */
[----:B------:R-:W3:Y:S05]  /*04c0*/  LDG.E R29, desc[UR6][R12.64] ;  /* 0x000000060c1d7981 */ /* 0x000eea000c1e1900 */
[----:B------:R-:W5:Y:S01]  /*04d0*/  LDG.E R14, desc[UR6][R14.64] ;  /* 0x000000060e0e7981 */ /* 0x000f62000c1e1900 */
[----:B------:R-:W-:-:S04]  /*04e0*/  IADD3 R21, PT, PT, R21, 0x8, RZ ;  /* 0x0000000815157810 */ /* 0x000fc80007ffe0ff */
[----:B------:R-:W-:Y:S02]  /*04f0*/  ISETP.NE.AND P1, PT, R21, RZ, PT ;  /* 0x000000ff1500720c */ /* 0x000fe40003f25270 */
[----:B------:R-:W-:Y:S02]  /*0500*/  IADD3 R20, PT, PT, R20, 0x8, RZ ;  /* 0x0000000814147810 */ /* 0x000fe40007ffe0ff */
[C---:B------:R-:W-:Y:S02]  /*0510*/  LEA R3, R0.reuse, R3, 0x3 ;  /* 0x0000000300037211 */ /* 0x040fe400078e18ff */
[C---:B------:R-:W-:Y:S02]  /*0520*/  LEA R7, R0.reuse, R7, 0x3 ;  /* 0x0000000700077211 */ /* 0x040fe400078e18ff */
[C---:B------:R-:W-:Y:S02]  /*0530*/  LEA R8, R0.reuse, R8, 0x3 ;  /* 0x0000000800087211 */ /* 0x040fe400078e18ff */
[----:B------:R-:W-:-:S02]  /*0540*/  LEA R9, R0, R9, 0x3 ;  /* 0x0000000900097211 */ /* 0x000fc400078e18ff */
[C---:B------:R-:W-:Y:S02]  /*0550*/  LEA R10, R0.reuse, R10, 0x3 ;  /* 0x0000000a000a7211 */ /* 0x040fe400078e18ff */
[C---:B------:R-:W-:Y:S02]  /*0560*/  LEA R11, R0.reuse, R11, 0x3 ;  /* 0x0000000b000b7211 */ /* 0x040fe400078e18ff */
[C---:B------:R-:W-:Y:S02]  /*0570*/  LEA R18, R0.reuse, R18, 0x3 ;  /* 0x0000001200127211 */ /* 0x040fe400078e18ff */
[----:B------:R-:W-:Y:S01]  /*0580*/  LEA R19, R0, R19, 0x3 ;  /* 0x0000001300137211 */ /* 0x000fe200078e18ff */
[----:B--2---:R-:W-:-:S04]  /*0590*/  FFMA R22, R25, R26, R22 ;  /* 0x0000001a19167223 */ /* 0x004fc80000000016 */
[----:B----4-:R-:W-:-:S04]  /*05a0*/  FFMA R23, R23, R24, R22 ;  /* 0x0000001817177223 */ /* 0x010fc80000000016 */
[----:B---3--:R-:W-:-:S04]  /*05b0*/  FFMA R23, R16, R29, R23 ;  /* 0x0000001d10177223 */ /* 0x008fc80000000017 */
[----:B-----5:R-:W-:Y:S01]  /*05c0*/  FFMA R26, R28, R14, R23 ;  /* 0x0000000e1c1a7223 */ /* 0x020fe20000000017 */
[----:B------:R-:W-:Y:S06]  /*05d0*/  @P1 BRA `(.L_x_7) ;  /* 0xfffffffc000c1947 */ /* 0x000fec000383ffff */
.L_x_6:
[----:B------:R-:W-:Y:S05]  /*05e0*/  @!P0 BRA `(.L_x_5) ;  /* 0x0000000400048947 */ /* 0x000fea0003800000 */
[----:B------:R-:W-:Y:S02]  /*05f0*/  ISETP.GE.U32.AND P0, PT, R5, 0x4, PT ;  /* 0x000000040500780c */ /* 0x000fe40003f06070 */
[----:B------:R-:W-:-:S04]  /*0600*/  LOP3.LUT R7, R0, 0x3, RZ, 0xc0, !PT ;  /* 0x0000000300077812 */ /* 0x000fc800078ec0ff */
[----:B------:R-:W-:-:S07]  /*0610*/  ISETP.NE.AND P1, PT, R7, RZ, PT ;  /* 0x000000ff0700720c */ /* 0x000fce0003f25270 */
[----:B------:R-:W-:Y:S06]  /*0620*/  @!P0 BRA `(.L_x_8) ;  /* 0x00000000007c8947 */ /* 0x000fec0003800000 */
[----:B------:R-:W0:Y:S01]  /*0630*/  LDC.64 R8, c[0x0][0x388] ;  /* 0x0000e200ff087b82 */ /* 0x000e220000000a00 */
[-C--:B------:R-:W-:Y:S02]  /*0640*/  IMAD R5, R2, R0.reuse, R6 ;  /* 0x0000000002057224 */ /* 0x080fe400078e0206 */
[----:B------:R-:W-:-:S03]  /*0650*/  IMAD R13, R6, R0, R4 ;  /* 0x00000000060d7224 */ /* 0x000fc600078e0204 */
[C---:B------:R-:W-:Y:S02]  /*0660*/  IADD3 R21, PT, PT, R5.reuse, 0x1, RZ ;  /* 0x0000000105157810 */ /* 0x040fe40007ffe0ff */
[----:B------:R-:W1:Y:S01]  /*0670*/  LDC.64 R10, c[0x0][0x380] ;  /* 0x0000e000ff0a7b82 */ /* 0x000e620000000a00 */
[----:B------:R-:W-:Y:S01]  /*0680*/  IADD3 R15, PT, PT, R5, 0x2, RZ ;  /* 0x00000002050f7810 */ /* 0x000fe20007ffe0ff */
[C---:B0-----:R-:W-:Y:S01]  /*0690*/  IMAD.WIDE.U32 R18, R13.reuse, 0x4, R8 ;  /* 0x000000040d127825 */ /* 0x041fe200078e0008 */
[----:B------:R-:W-:-:S04]  /*06a0*/  IADD3 R13, PT, PT, R13, R0, RZ ;  /* 0x000000000d0d7210 */ /* 0x000fc80007ffe0ff */
[-C--:B------:R-:W-:Y:S01]  /*06b0*/  IADD3 R25, PT, PT, R13, R0.reuse, RZ ;  /* 0x000000000d197210 */ /* 0x080fe20007ffe0ff */
[--C-:B-1----:R-:W-:Y:S01]  /*06c0*/  IMAD.WIDE.U32 R22, R5, 0x4, R10.reuse ;  /* 0x0000000405167825 */ /* 0x102fe200078e000a */
[----:B------:R-:W2:Y:S03]  /*06d0*/  LDG.E R18, desc[UR6][R18.64] ;  /* 0x0000000612127981 */ /* 0x000ea6000c1e1900 */
[----:B------:R-:W-:Y:S01]  /*06e0*/  IMAD.WIDE.U32 R20, R21, 0x4, R10 ;  /* 0x0000000415147825 */ /* 0x000fe200078e000a */
[----:B------:R-:W2:Y:S03]  /*06f0*/  LDG.E R3, desc[UR6][R22.64] ;  /* 0x0000000616037981 */ /* 0x000ea6000c1e1900 */
[----:B------:R-:W-:Y:S01]  /*0700*/  IMAD.WIDE.U32 R16, R13, 0x4, R8 ;  /* 0x000000040d107825 */ /* 0x000fe200078e0008 */
[----:B------:R-:W-:Y:S01]  /*0710*/  IADD3 R5, PT, PT, R5, 0x3, RZ ;  /* 0x0000000305057810 */ /* 0x000fe20007ffe0ff */
[----:B------:R-:W3:Y:S01]  /*0720*/  LDG.E R20, desc[UR6][R20.64] ;  /* 0x0000000614147981 */ /* 0x000ee2000c1e1900 */
[----:B------:R-:W-:Y:S01]  /*0730*/  IADD3 R27, PT, PT, R25, R0, RZ ;  /* 0x00000000191b7210 */ /* 0x000fe20007ffe0ff */
[----:B------:R-:W-:-:S02]  /*0740*/  IMAD.WIDE.U32 R14, R15, 0x4, R10 ;  /* 0x000000040f0e7825 */ /* 0x000fc400078e000a */
[----:B------:R-:W3:Y:S02]  /*0750*/  LDG.E R16, desc[UR6][R16.64] ;  /* 0x0000000610107981 */ /* 0x000ee4000c1e1900 */
[----:B------:R-:W-:Y:S02]  /*0760*/  IMAD.WIDE.U32 R12, R25, 0x4, R8 ;  /* 0x00000004190c7825 */ /* 0x000fe400078e0008 */
[----:B------:R-:W4:Y:S02]  /*0770*/  LDG.E R14, desc[UR6][R14.64] ;  /* 0x000000060e0e7981 */ /* 0x000f24000c1e1900 */
[----:B------:R-:W-:Y:S02]  /*0780*/  IMAD.WIDE.U32 R10, R5, 0x4, R10 ;  /* 0x00000004050a7825 */ /* 0x000fe400078e000a */
[----:B------:R-:W4:Y:S02]  /*0790*/  LDG.E R12, desc[UR6][R12.64] ;  /* 0x000000060c0c7981 */ /* 0x000f24000c1e1900 */
[----:B------:R-:W-:-:S02]  /*07a0*/  IMAD.WIDE.U32 R8, R27, 0x4, R8 ;  /* 0x000000041b087825 */ /* 0x000fc400078e0008 */
[----:B------:R-:W5:Y:S04]  /*07b0*/  LDG.E R10, desc[UR6][R10.64] ;  /* 0x000000060a0a7981 */ /* 0x000f68000c1e1900 */
[----:B------:R-:W5:Y:S01]  /*07c0*/  LDG.E R8, desc[UR6][R8.64] ;  /* 0x0000000608087981 */ /* 0x000f62000c1e1900 */
[----:B------:R-:W-:Y:S01]  /*07d0*/  IADD3 R6, PT, PT, R6, 0x4, RZ ;  /* 0x0000000406067810 */ /* 0x000fe20007ffe0ff */
[----:B--2---:R-:W-:-:S04]  /*07e0*/  FFMA R3, R3, R18, R26 ;  /* 0x0000001203037223 */ /* 0x004fc8000000001a */
[----:B---3--:R-:W-:-:S04]  /*07f0*/  FFMA R3, R20, R16, R3 ;  /* 0x0000001014037223 */ /* 0x008fc80000000003 */
[----:B----4-:R-:W-:-:S04]  /*0800*/  FFMA R3, R14, R12, R3 ;  /* 0x0000000c0e037223 */ /* 0x010fc80000000003 */
[----:B-----5:R-:W-:-:S07]  /*0810*/  FFMA R26, R10, R8, R3 ;  /* 0x000000080a1a7223 */ /* 0x020fce0000000003 */
.L_x_8:
[----:B------:R-:W-:Y:S05]  /*0820*/  @!P1 BRA `(.L_x_5) ;  /* 0x0000000000749947 */ /* 0x000fea0003800000 */
[----:B------:R-:W0:Y:S01]  /*0830*/  LDC.64 R12, c[0x0][0x388] ;  /* 0x0000e200ff0c7b82 */ /* 0x000e220000000a00 */
[----:B------:R-:W-:Y:S02]  /*0840*/  ISETP.NE.AND P0, PT, R7, 0x1, PT ;  /* 0x000000010700780c */ /* 0x000fe40003f05270 */
[----:B------:R-:W-:-:S04]  /*0850*/  LOP3.LUT R3, R0, 0x1, RZ, 0xc0, !PT ;  /* 0x0000000100037812 */ /* 0x000fc800078ec0ff */
[----:B------:R-:W-:Y:S01]  /*0860*/  ISETP.NE.U32.AND P1, PT, R3, 0x1, PT ;  /* 0x000000010300780c */ /* 0x000fe20003f25070 */
[----:B------:R-:W1:Y:S06]  /*0870*/  LDC.64 R16, c[0x0][0x380] ;  /* 0x0000e000ff107b82 */ /* 0x000e6c0000000a00 */
[-C--:B------:R-:W-:Y:S02]  /*0880*/  @P0 IMAD R3, R2, R0.reuse, R6 ;  /* 0x0000000002030224 */ /* 0x080fe400078e0206 */
[----:B------:R-:W2:Y:S01]  /*0890*/  LDC.64 R10, c[0x0][0x380] ;  /* 0x0000e000ff0a7b82 */ /* 0x000ea20000000a00 */
[C---:B------:R-:W-:Y:S01]  /*08a0*/  @P0 IMAD R15, R6.reuse, R0, R4 ;  /* 0x00000000060f0224 */ /* 0x040fe200078e0204 */
[----:B------:R-:W-:-:S02]  /*08b0*/  @P0 IADD3 R6, PT, PT, R6, 0x2, RZ ;  /* 0x0000000206060810 */ /* 0x000fc40007ffe0ff */
[----:B------:R-:W-:Y:S02]  /*08c0*/  @P0 IADD3 R5, PT, PT, R3, 0x1, RZ ;  /* 0x0000000103050810 */ /* 0x000fe40007ffe0ff */
[C---:B------:R-:W-:Y:S02]  /*08d0*/  @P0 IADD3 R7, PT, PT, R15.reuse, R0, RZ ;  /* 0x000000000f070210 */ /* 0x040fe40007ffe0ff */
[----:B------:R-:W3:Y:S01]  /*08e0*/  LDC.64 R8, c[0x0][0x388] ;  /* 0x0000e200ff087b82 */ /* 0x000ee20000000a00 */
[----:B0-----:R-:W-:-:S04]  /*08f0*/  @P0 IMAD.WIDE.U32 R14, R15, 0x4, R12 ;  /* 0x000000040f0e0825 */ /* 0x001fc800078e000c */
[----:B------:R-:W-:Y:S02]  /*0900*/  @P0 IMAD.WIDE.U32 R12, R7, 0x4, R12 ;  /* 0x00000004070c0825 */ /* 0x000fe400078e000c */
[----:B------:R-:W4:Y:S02]  /*0910*/  @P0 LDG.E R14, desc[UR6][R14.64] ;  /* 0x000000060e0e0981 */ /* 0x000f24000c1e1900 */
[--C-:B-1----:R-:W-:Y:S02]  /*0920*/  @P0 IMAD.WIDE.U32 R18, R3, 0x4, R16.reuse ;  /* 0x0000000403120825 */ /* 0x102fe400078e0010 */
[----:B------:R-:W5:Y:S02]  /*0930*/  @P0 LDG.E R12, desc[UR6][R12.64] ;  /* 0x000000060c0c0981 */ /* 0x000f64000c1e1900 */
[----:B------:R-:W-:Y:S02]  /*0940*/  @P0 IMAD.WIDE.U32 R16, R5, 0x4, R16 ;  /* 0x0000000405100825 */ /* 0x000fe400078e0010 */
[----:B------:R-:W4:Y:S02]  /*0950*/  @P0 LDG.E R3, desc[UR6][R18.64] ;  /* 0x0000000612030981 */ /* 0x000f24000c1e1900 */
[----:B------:R-:W-:-:S02]  /*0960*/  @!P1 IMAD R5, R2, R0, R6 ;  /* 0x0000000002059224 */ /* 0x000fc400078e0206 */
[----:B------:R-:W-:Y:S01]  /*0970*/  @!P1 IMAD R7, R6, R0, R4 ;  /* 0x0000000006079224 */ /* 0x000fe200078e0204 */
[----:B------:R-:W5:Y:S01]  /*0980*/  @P0 LDG.E R16, desc[UR6][R16.64] ;  /* 0x0000000610100981 */ /* 0x000f62000c1e1900 */
[----:B--2---:R-:W-:-:S04]  /*0990*/  @!P1 IMAD.WIDE.U32 R10, R5, 0x4, R10 ;  /* 0x00000004050a9825 */ /* 0x004fc800078e000a */
[----:B---3--:R-:W-:Y:S02]  /*09a0*/  @!P1 IMAD.WIDE.U32 R8, R7, 0x4, R8 ;  /* 0x0000000407089825 */ /* 0x008fe400078e0008 */
[----:B------:R-:W2:Y:S04]  /*09b0*/  @!P1 LDG.E R11, desc[UR6][R10.64] ;  /* 0x000000060a0b9981 */ /* 0x000ea8000c1e1900 */
[----:B------:R-:W2:Y:S01]  /*09c0*/  @!P1 LDG.E R8, desc[UR6][R8.64] ;  /* 0x0000000608089981 */ /* 0x000ea2000c1e1900 */
[----:B----4-:R-:W-:-:S04]  /*09d0*/  @P0 FFMA R3, R3, R14, R26 ;  /* 0x0000000e03030223 */ /* 0x010fc8000000001a */
[----:B-----5:R-:W-:-:S04]  /*09e0*/  @P0 FFMA R26, R16, R12, R3 ;  /* 0x0000000c101a0223 */ /* 0x020fc80000000003 */
[----:B--2---:R-:W-:-:S07]  /*09f0*/  @!P1 FFMA R26, R11, R8, R26 ;  /* 0x000000080b1a9223 */ /* 0x004fce000000001a */
.L_x_5:
[----:B------:R-:W0:Y:S01]  /*0a00*/  LDC.64 R6, c[0x0][0x390] ;  /* 0x0000e400ff067b82 */ /* 0x000e220000000a00 */
[----:B------:R-:W-:-:S04]  /*0a10*/  IMAD R3, R2, R0, R4 ;  /* 0x0000000002037224 */ /* 0x000fc800078e0204 */
[----:B0-----:R-:W-:-:S05]  /*0a20*/  IMAD.WIDE.U32 R2, R3, 0x4, R6 ;  /* 0x0000000403027825 */ /* 0x001fca00078e0006 */
[----:B------:R-:W-:Y:S01]  /*0a30*/  STG.E desc[UR6][R2.64], R26 ;  /* 0x0000001a02007986 */ /* 0x000fe2000c101906 */
[----:B------:R-:W-:Y:S05]  /*0a40*/  EXIT ;  /* 0x000000000000794d */ /* 0x000fea0003800000 */
.L_x_9:
        /* <DEDUP_REMOVED lines=11> */
.L_x_11:


//--------------------- .nv.shared._Z13matmul_sharedPfS_S_i --------------------------
	.section	.nv.shared._Z13matmul_sharedPfS_S_i,"aw",@nobits
	.sectionflags	@""
	.align	4
.nv.shared._Z13matmul_sharedPfS_S_i:
	.zero		3072


//--------------------- .nv.shared.reserved.0     --------------------------
	.section	.nv.shared.reserved.0,"aw",@nobits
	.weak		__nv_reservedSMEM_offset_0_alias
	.size		__nv_reservedSMEM_offset_0_alias, 0, 64
	.other		__nv_reservedSMEM_offset_0_alias,@"STO_CUDA_RESERVED_SHARED STV_DEFAULT"
__nv_reservedSMEM_offset_0_alias:
	.zero		0
	.zero		64


//--------------------- .nv.constant0._Z13matmul_sharedPfS_S_i --------------------------
	.section	.nv.constant0._Z13matmul_sharedPfS_S_i,"a",@progbits
	.sectionflags	@""
	.align	4
.nv.constant0._Z13matmul_sharedPfS_S_i:
	.zero		924


//--------------------- .nv.constant0._Z12matmul_naivePfS_S_i --------------------------
	.section	.nv.constant0._Z12matmul_naivePfS_S_i,"a",@progbits
	.sectionflags	@""
	.align	4
.nv.constant0._Z12matmul_naivePfS_S_i:
	.zero		924


//--------------------- SYMBOLS --------------------------

	.type		.nv.reservedSmem.offset0,@object
	.size		.nv.reservedSmem.offset0,0x4
	.type		.nv.reservedSmem.cap,@object
	.size		.nv.reservedSmem.cap,0x4
